	.target	sm_90a

	.elftype	@"ET_EXEC"


//--------------------- .note.nv.tkinfo           --------------------------
	.section	.note.nv.tkinfo,"",@"SHT_NOTE"
	.sectionflags	@"SHF_NOTE_NV_TKINFO"
	.tkinfo
        /*0018*/ 	.word	0x00000002
        /*0030*/ 	.string	""
        /*0030*/ 	.string	"ptxas"
        /*0030*/ 	.string	"Cuda compilation tools, release 13.0, V13.0.88"
        /*0030*/ 	.string	"Build cuda_13.0.r13.0/compiler.36424714_0"
        /*0030*/ 	.string	"-arch sm_90a -m 64 "



//--------------------- .note.nv.cuinfo           --------------------------
	.section	.note.nv.cuinfo,"",@"SHT_NOTE"
	.sectionflags	@"SHF_NOTE_NV_CUINFO"
        /*0018*/ 	.short	0x0002
        /*001a*/ 	.short	0x005a
        /*001c*/ 	.short	0x0082
	.zero		2


//--------------------- .nv.info                  --------------------------
	.section	.nv.info,"",@"SHT_CUDA_INFO"
	.align	4


	//----- nvinfo : EIATTR_REGCOUNT
	.align		4
        /*0000*/ 	.byte	0x04, 0x2f
        /*0002*/ 	.short	(.L_16 - .L_15)
	.align		4
.L_15:
        /*0004*/ 	.word	index@(_ZN7cutlass13device_kernelINS_4fmha6kernel13FmhaKernelTmaINS1_10collective15FmhaMainloopTmaINS_10bfloat16_tEfN4cute5tupleIJNS7_1CILi64EEESA_NS9_ILi128EEEEEENS4_13DefaultFusionEJEEENS4_15FmhaFwdEpilogueIS6_fNS8_IJSA_SB_SA_EEEEEJEEEEEvNT_6ParamsE)
        /*0008*/ 	.word	0x0000007f


	//----- nvinfo : EIATTR_FRAME_SIZE
	.align		4
.L_16:
        /*000c*/ 	.byte	0x04, 0x11
        /*000e*/ 	.short	(.L_18 - .L_17)
	.align		4
.L_17:
        /*0010*/ 	.word	index@($__internal_0_$__cuda_sm20_rcp_rn_f32_slowpath)
        /*0014*/ 	.word	0x00000000


	//----- nvinfo : EIATTR_FRAME_SIZE
	.align		4
.L_18:
        /*0018*/ 	.byte	0x04, 0x11
        /*001a*/ 	.short	(.L_20 - .L_19)
	.align		4
.L_19:
        /*001c*/ 	.word	index@(_ZN7cutlass13device_kernelINS_4fmha6kernel13FmhaKernelTmaINS1_10collective15FmhaMainloopTmaINS_10bfloat16_tEfN4cute5tupleIJNS7_1CILi64EEESA_NS9_ILi128EEEEEENS4_13DefaultFusionEJEEENS4_15FmhaFwdEpilogueIS6_fNS8_IJSA_SB_SA_EEEEEJEEEEEvNT_6ParamsE)
        /*0020*/ 	.word	0x00000000


	//----- nvinfo : EIATTR_MIN_STACK_SIZE
	.align		4
.L_20:
        /*0024*/ 	.byte	0x04, 0x12
        /*0026*/ 	.short	(.L_22 - .L_21)
	.align		4
.L_21:
        /*0028*/ 	.word	index@(_ZN7cutlass13device_kernelINS_4fmha6kernel13FmhaKernelTmaINS1_10collective15FmhaMainloopTmaINS_10bfloat16_tEfN4cute5tupleIJNS7_1CILi64EEESA_NS9_ILi128EEEEEENS4_13DefaultFusionEJEEENS4_15FmhaFwdEpilogueIS6_fNS8_IJSA_SB_SA_EEEEEJEEEEEvNT_6ParamsE)
        /*002c*/ 	.word	0x00000000
.L_22:


//--------------------- .nv.compat                --------------------------
	.section	.nv.compat,"",@"SHT_CUDA_COMPAT_INFO"
	.align	4
        /*0000*/ 	.byte	0x02, 0x09, 0x01, 0x00, 0x02, 0x02, 0x04, 0x00, 0x02, 0x05, 0x05, 0x00, 0x03, 0x07, 0x01, 0x01
        /*0010*/ 	.byte	0x02, 0x03, 0x01, 0x00, 0x02, 0x06, 0x01, 0x00, 0x04, 0x0b, 0x08, 0x00, 0x00, 0x00, 0x00, 0x00
        /*0020*/ 	.byte	0x00, 0x00, 0x00, 0x00


//--------------------- .nv.info._ZN7cutlass13device_kernelINS_4fmha6kernel13FmhaKernelTmaINS1_10collective15FmhaMainloopTmaINS_10bfloat16_tEfN4cute5tupleIJNS7_1CILi64EEESA_NS9_ILi128EEEEEENS4_13DefaultFusionEJEEENS4_15FmhaFwdEpilogueIS6_fNS8_IJSA_SB_SA_EEEEEJEEEEEvNT_6ParamsE --------------------------
	.section	.nv.info._ZN7cutlass13device_kernelINS_4fmha6kernel13FmhaKernelTmaINS1_10collective15FmhaMainloopTmaINS_10bfloat16_tEfN4cute5tupleIJNS7_1CILi64EEESA_NS9_ILi128EEEEEENS4_13DefaultFusionEJEEENS4_15FmhaFwdEpilogueIS6_fNS8_IJSA_SB_SA_EEEEEJEEEEEvNT_6ParamsE,"",@"SHT_CUDA_INFO"
	.sectionflags	@""
	.align	4


	//----- nvinfo : EIATTR_CUDA_API_VERSION
	.align		4
        /*0000*/ 	.byte	0x04, 0x37
        /*0002*/ 	.short	(.L_24 - .L_23)
.L_23:
        /*0004*/ 	.word	0x00000082


	//----- nvinfo : EIATTR_KPARAM_INFO
	.align		4
.L_24:
        /*0008*/ 	.byte	0x04, 0x17
        /*000a*/ 	.short	(.L_26 - .L_25)
.L_25:
        /*000c*/ 	.word	0x00000000
        /*0010*/ 	.short	0x0000
        /*0012*/ 	.short	0x0070
        /*0014*/ 	.byte	0x00, 0xf0, 0x01, 0x20


	//----- nvinfo : EIATTR_SPARSE_MMA_MASK
	.align		4
.L_26:
        /*0018*/ 	.byte	0x03, 0x50
        /*001a*/ 	.short	0x0000


	//----- nvinfo : EIATTR_MAXREG_COUNT
	.align		4
        /*001c*/ 	.byte	0x03, 0x1b
        /*001e*/ 	.short	0x00ff


	//----- nvinfo : EIATTR_NUM_BARRIERS
	.align		4
        /*0020*/ 	.byte	0x02, 0x4c
        /*0022*/ 	.byte	0x02
	.zero		1


	//----- nvinfo : EIATTR_EXTERNS
	.align		4
        /*0024*/ 	.byte	0x04, 0x0f
        /*0026*/ 	.short	(.L_28 - .L_27)


	//   ....[0]....
	.align		4
.L_27:
        /*0028*/ 	.word	index@(__assertfail)


	//----- nvinfo : EIATTR_MERCURY_ISA_VERSION
	.align		4
.L_28:
        /*002c*/ 	.byte	0x03, 0x5f
        /*002e*/ 	.short	0x0101


	//----- nvinfo : EIATTR_COOP_GROUP_MASK_REGIDS
	.align		4
        /*0030*/ 	.byte	0x04, 0x29
        /*0032*/ 	.short	(.L_30 - .L_29)


	//   ....[0]....
.L_29:
        /*0034*/ 	.word	0xffffffff


	//   ....[1]....
        /*0038*/ 	.word	0xffffffff


	//   ....[2]....
        /*003c*/ 	.word	0xffffffff


	//   ....[3]....
        /*0040*/ 	.word	0xffffffff


	//   ....[4]....
        /*0044*/ 	.word	0xffffffff


	//   ....[5]....
        /*0048*/ 	.word	0xffffffff


	//   ....[6]....
        /*004c*/ 	.word	0xffffffff


	//   ....[7]....
        /*0050*/ 	.word	0xffffffff


	//   ....[8]....
        /*0054*/ 	.word	0xffffffff


	//   ....[9]....
        /*0058*/ 	.word	0xffffffff


	//   ....[10]....
        /*005c*/ 	.word	0xffffffff


	//   ....[11]....
        /*0060*/ 	.word	0xffffffff


	//   ....[12]....
        /*0064*/ 	.word	0xffffffff


	//   ....[13]....
        /*0068*/ 	.word	0xffffffff


	//   ....[14]....
        /*006c*/ 	.word	0xffffffff


	//   ....[15]....
        /*0070*/ 	.word	0xffffffff


	//   ....[16]....
        /*0074*/ 	.word	0xffffffff


	//----- nvinfo : EIATTR_COOP_GROUP_INSTR_OFFSETS
	.align		4
.L_30:
        /*0078*/ 	.byte	0x04, 0x28
        /*007a*/ 	.short	(.L_32 - .L_31)


	//   ....[0]....
.L_31:
        /*007c*/ 	.word	0x00000050


	//   ....[1]....
        /*0080*/ 	.word	0x00000140


	//   ....[2]....
        /*0084*/ 	.word	0x00000270


	//   ....[3]....
        /*0088*/ 	.word	0x00000410


	//   ....[4]....
        /*008c*/ 	.word	0x000005b0


	//   ....[5]....
        /*0090*/ 	.word	0x000019d0


	//   ....[6]....
        /*0094*/ 	.word	0x00001a30


	//   ....[7]....
        /*0098*/ 	.word	0x00001a50


	//   ....[8]....
        /*009c*/ 	.word	0x00001a70


	//   ....[9]....
        /*00a0*/ 	.word	0x00003330


	//   ....[10]....
        /*00a4*/ 	.word	0x00003360


	//   ....[11]....
        /*00a8*/ 	.word	0x00003390


	//   ....[12]....
        /*00ac*/ 	.word	0x000033b0


	//   ....[13]....
        /*00b0*/ 	.word	0x00004c20


	//   ....[14]....
        /*00b4*/ 	.word	0x00004c60


	//   ....[15]....
        /*00b8*/ 	.word	0x00004cb0


	//   ....[16]....
        /*00bc*/ 	.word	0x00004cc0


	//----- nvinfo : EIATTR_SYSCALL_OFFSETS
	.align		4
.L_32:
        /*00c0*/ 	.byte	0x04, 0x46
        /*00c2*/ 	.short	(.L_34 - .L_33)


	//   ....[0]....
.L_33:
        /*00c4*/ 	.word	0x000057f0


	//   ....[1]....
        /*00c8*/ 	.word	0x00005910


	//----- nvinfo : EIATTR_MBARRIER_INSTR_OFFSETS
	.align		4
.L_34:
        /*00cc*/ 	.byte	0x04, 0x39
        /*00ce*/ 	.short	(.L_36 - .L_35)


	//   ....[0]....
.L_35:
        /*00d0*/ 	.word	0x00000240
        /*00d4*/ 	.word	0x000000ff
        /*00d8*/ 	.word	0x00014040
        /*00dc*/ 	.short	0x0100
        /*00de*/ 	.byte	0x08
	.zero		1


	//   ....[1]....
        /*00e0*/ 	.word	0x00000250
        /*00e4*/ 	.word	0x000000ff
        /*00e8*/ 	.word	0x00014048
        /*00ec*/ 	.short	0x0100
        /*00ee*/ 	.byte	0x08
	.zero		1


	//   ....[2]....
        /*00f0*/ 	.word	0x00000380
        /*00f4*/ 	.word	0x000000ff
        /*00f8*/ 	.word	0x00014000
        /*00fc*/ 	.short	0x0100
        /*00fe*/ 	.byte	0x08
	.zero		1


	//   ....[3]....
        /*0100*/ 	.word	0x00000390
        /*0104*/ 	.word	0x000000ff
        /*0108*/ 	.word	0x00014020
        /*010c*/ 	.short	0x0100
        /*010e*/ 	.byte	0x08
	.zero		1


	//   ....[4]....
        /*0110*/ 	.word	0x000003a0
        /*0114*/ 	.word	0x000000ff
        /*0118*/ 	.word	0x00014008
        /*011c*/ 	.short	0x0100
        /*011e*/ 	.byte	0x08
	.zero		1


	//   ....[5]....
        /*0120*/ 	.word	0x000003b0
        /*0124*/ 	.word	0x000000ff
        /*0128*/ 	.word	0x00014028
        /*012c*/ 	.short	0x0100
        /*012e*/ 	.byte	0x08
	.zero		1


	//   ....[6]....
        /*0130*/ 	.word	0x000003c0
        /*0134*/ 	.word	0x000000ff
        /*0138*/ 	.word	0x00014010
        /*013c*/ 	.short	0x0100
        /*013e*/ 	.byte	0x08
	.zero		1


	//   ....[7]....
        /*0140*/ 	.word	0x000003d0
        /*0144*/ 	.word	0x000000ff
        /*0148*/ 	.word	0x00014030
        /*014c*/ 	.short	0x0100
        /*014e*/ 	.byte	0x08
	.zero		1


	//   ....[8]....
        /*0150*/ 	.word	0x000003e0
        /*0154*/ 	.word	0x000000ff
        /*0158*/ 	.word	0x00014018
        /*015c*/ 	.short	0x0100
        /*015e*/ 	.byte	0x08
	.zero		1


	//   ....[9]....
        /*0160*/ 	.word	0x000003f0
        /*0164*/ 	.word	0x000000ff
        /*0168*/ 	.word	0x00014038
        /*016c*/ 	.short	0x0100
        /*016e*/ 	.byte	0x08
	.zero		1


	//   ....[10]....
        /*0170*/ 	.word	0x00000520
        /*0174*/ 	.word	0x000000ff
        /*0178*/ 	.word	0x00014050
        /*017c*/ 	.short	0x0100
        /*017e*/ 	.byte	0x08
	.zero		1


	//   ....[11]....
        /*0180*/ 	.word	0x00000530
        /*0184*/ 	.word	0x000000ff
        /*0188*/ 	.word	0x00014070
        /*018c*/ 	.short	0x0100
        /*018e*/ 	.byte	0x08
	.zero		1


	//   ....[12]....
        /*0190*/ 	.word	0x00000540
        /*0194*/ 	.word	0x000000ff
        /*0198*/ 	.word	0x00014058
        /*019c*/ 	.short	0x0100
        /*019e*/ 	.byte	0x08
	.zero		1


	//   ....[13]....
        /*01a0*/ 	.word	0x00000550
        /*01a4*/ 	.word	0x000000ff
        /*01a8*/ 	.word	0x00014078
        /*01ac*/ 	.short	0x0100
        /*01ae*/ 	.byte	0x08
	.zero		1


	//   ....[14]....
        /*01b0*/ 	.word	0x00000560
        /*01b4*/ 	.word	0x000000ff
        /*01b8*/ 	.word	0x00014060
        /*01bc*/ 	.short	0x0100
        /*01be*/ 	.byte	0x08
	.zero		1


	//   ....[15]....
        /*01c0*/ 	.word	0x00000570
        /*01c4*/ 	.word	0x000000ff
        /*01c8*/ 	.word	0x00014080
        /*01cc*/ 	.short	0x0100
        /*01ce*/ 	.byte	0x08
	.zero		1


	//   ....[16]....
        /*01d0*/ 	.word	0x00000580
        /*01d4*/ 	.word	0x000000ff
        /*01d8*/ 	.word	0x00014068
        /*01dc*/ 	.short	0x0100
        /*01de*/ 	.byte	0x08
	.zero		1


	//   ....[17]....
        /*01e0*/ 	.word	0x00000590
        /*01e4*/ 	.word	0x000000ff
        /*01e8*/ 	.word	0x00014088
        /*01ec*/ 	.short	0x0100
        /*01ee*/ 	.byte	0x08
	.zero		1


	//   ....[18]....
        /*01f0*/ 	.word	0x000006d0
        /*01f4*/ 	.word	0x00000003
        /*01f8*/ 	.word	0x00014048
        /*01fc*/ 	.short	0x010a
        /*01fe*/ 	.byte	0x3f
	.zero		1


	//   ....[19]....
        /*0200*/ 	.word	0x000009e0
        /*0204*/ 	.word	0x00000000
        /*0208*/ 	.word	0x00014020
        /*020c*/ 	.short	0x010a
        /*020e*/ 	.byte	0x3f
	.zero		1


	//   ....[20]....
        /*0210*/ 	.word	0x00000c00
        /*0214*/ 	.word	0x00000000
        /*0218*/ 	.word	0x00014020
        /*021c*/ 	.short	0x010a
        /*021e*/ 	.byte	0x3f
	.zero		1


	//   ....[21]....
        /*0220*/ 	.word	0x00000e90
        /*0224*/ 	.word	0x00000002
        /*0228*/ 	.word	0x00014020
        /*022c*/ 	.short	0x010a
        /*022e*/ 	.byte	0x3f
	.zero		1


	//   ....[22]....
        /*0230*/ 	.word	0x00001110
        /*0234*/ 	.word	0x00000003
        /*0238*/ 	.word	0x00014020
        /*023c*/ 	.short	0x010a
        /*023e*/ 	.byte	0x3f
	.zero		1


	//   ....[23]....
        /*0240*/ 	.word	0x000013b0
        /*0244*/ 	.word	0x00000002
        /*0248*/ 	.word	0x00014040
        /*024c*/ 	.short	0x010a
        /*024e*/ 	.byte	0x3f
	.zero		1


	//   ....[24]....
        /*0250*/ 	.word	0x000013d0
        /*0254*/ 	.word	0x00000002
        /*0258*/ 	.word	0x00014000
        /*025c*/ 	.short	0x010a
        /*025e*/ 	.byte	0x3f
	.zero		1


	//   ....[25]....
        /*0260*/ 	.word	0x00001840
        /*0264*/ 	.word	0x00000002
        /*0268*/ 	.word	0x00014008
        /*026c*/ 	.short	0x010a
        /*026e*/ 	.byte	0x3f
	.zero		1


	//   ....[26]....
        /*0270*/ 	.word	0x00002990
        /*0274*/ 	.word	0x0000000b
        /*0278*/ 	.word	0x00000000
        /*027c*/ 	.short	0x0101
        /*027e*/ 	.byte	0x3f
	.zero		1


	//   ....[27]....
        /*0280*/ 	.word	0x00002a50
        /*0284*/ 	.word	0x00000009
        /*0288*/ 	.word	0x00014000
        /*028c*/ 	.short	0x010a
        /*028e*/ 	.byte	0x3f
	.zero		1


	//   ....[28]....
        /*0290*/ 	.word	0x00002e70
        /*0294*/ 	.word	0x00000000
        /*0298*/ 	.word	0x00014020
        /*029c*/ 	.short	0x010a
        /*029e*/ 	.byte	0x3f
	.zero		1


	//   ....[29]....
        /*02a0*/ 	.word	0x00003350
        /*02a4*/ 	.word	0x0000007b
        /*02a8*/ 	.word	0x00000000
        /*02ac*/ 	.short	0x0101
        /*02ae*/ 	.byte	0x3f
	.zero		1


	//   ....[30]....
        /*02b0*/ 	.word	0x000033c0
        /*02b4*/ 	.word	0x00000013
        /*02b8*/ 	.word	0x00014000
        /*02bc*/ 	.short	0x010a
        /*02be*/ 	.byte	0x3f
	.zero		1


	//   ....[31]....
        /*02c0*/ 	.word	0x00004850
        /*02c4*/ 	.word	0x0000000b
        /*02c8*/ 	.word	0x00000000
        /*02cc*/ 	.short	0x0101
        /*02ce*/ 	.byte	0x3f
	.zero		1


	//   ....[32]....
        /*02d0*/ 	.word	0x000048d0
        /*02d4*/ 	.word	0x0000000b
        /*02d8*/ 	.word	0x00014020
        /*02dc*/ 	.short	0x010a
        /*02de*/ 	.byte	0x3f
	.zero		1


	//   ....[33]....
        /*02e0*/ 	.word	0x00006740
        /*02e4*/ 	.word	0x00000003
        /*02e8*/ 	.word	0x00014048
        /*02ec*/ 	.short	0x010a
        /*02ee*/ 	.byte	0x3f
	.zero		1


	//   ....[34]....
        /*02f0*/ 	.word	0x00006790
        /*02f4*/ 	.word	0x00000000
        /*02f8*/ 	.word	0x00014020
        /*02fc*/ 	.short	0x010a
        /*02fe*/ 	.byte	0x3f
	.zero		1


	//   ....[35]....
        /*0300*/ 	.word	0x000067e0
        /*0304*/ 	.word	0x00000000
        /*0308*/ 	.word	0x00014020
        /*030c*/ 	.short	0x010a
        /*030e*/ 	.byte	0x3f
	.zero		1


	//   ....[36]....
        /*0310*/ 	.word	0x00006830
        /*0314*/ 	.word	0x00000002
        /*0318*/ 	.word	0x00014020
        /*031c*/ 	.short	0x010a
        /*031e*/ 	.byte	0x3f
	.zero		1


	//   ....[37]....
        /*0320*/ 	.word	0x00006880
        /*0324*/ 	.word	0x00000003
        /*0328*/ 	.word	0x00014020
        /*032c*/ 	.short	0x010a
        /*032e*/ 	.byte	0x3f
	.zero		1


	//   ....[38]....
        /*0330*/ 	.word	0x000068d0
        /*0334*/ 	.word	0x00000002
        /*0338*/ 	.word	0x00014040
        /*033c*/ 	.short	0x010a
        /*033e*/ 	.byte	0x3f
	.zero		1


	//   ....[39]....
        /*0340*/ 	.word	0x00006920
        /*0344*/ 	.word	0x00000002
        /*0348*/ 	.word	0x00014000
        /*034c*/ 	.short	0x010a
        /*034e*/ 	.byte	0x3f
	.zero		1


	//   ....[40]....
        /*0350*/ 	.word	0x00006970
        /*0354*/ 	.word	0x00000002
        /*0358*/ 	.word	0x00014008
        /*035c*/ 	.short	0x010a
        /*035e*/ 	.byte	0x3f
	.zero		1


	//   ....[41]....
        /*0360*/ 	.word	0x000069c0
        /*0364*/ 	.word	0x00000009
        /*0368*/ 	.word	0x00014000
        /*036c*/ 	.short	0x010a
        /*036e*/ 	.byte	0x3f
	.zero		1


	//   ....[42]....
        /*0370*/ 	.word	0x00006a10
        /*0374*/ 	.word	0x00000000
        /*0378*/ 	.word	0x00014020
        /*037c*/ 	.short	0x010a
        /*037e*/ 	.byte	0x3f
	.zero		1


	//   ....[43]....
        /*0380*/ 	.word	0x00006a60
        /*0384*/ 	.word	0x00000013
        /*0388*/ 	.word	0x00014000
        /*038c*/ 	.short	0x010a
        /*038e*/ 	.byte	0x3f
	.zero		1


	//   ....[44]....
        /*0390*/ 	.word	0x00006ab0
        /*0394*/ 	.word	0x0000000b
        /*0398*/ 	.word	0x00014020
        /*039c*/ 	.short	0x010a
        /*039e*/ 	.byte	0x3f
	.zero		1


	//----- nvinfo : EIATTR_NUM_MBARRIERS
	.align		4
.L_36:
        /*03a0*/ 	.byte	0x03, 0x38
        /*03a2*/ 	.short	0x0012


	//----- nvinfo : EIATTR_EXIT_INSTR_OFFSETS
	.align		4
        /*03a4*/ 	.byte	0x04, 0x1c
        /*03a6*/ 	.short	(.L_38 - .L_37)


	//   ....[0]....
.L_37:
        /*03a8*/ 	.word	0x00006730


	//----- nvinfo : EIATTR_MAX_THREADS
	.align		4
.L_38:
        /*03ac*/ 	.byte	0x04, 0x05
        /*03ae*/ 	.short	(.L_40 - .L_39)
.L_39:
        /*03b0*/ 	.word	0x00000080
        /*03b4*/ 	.word	0x00000001
        /*03b8*/ 	.word	0x00000001


	//----- nvinfo : EIATTR_CRS_STACK_SIZE
	.align		4
.L_40:
        /*03bc*/ 	.byte	0x04, 0x1e
        /*03be*/ 	.short	(.L_42 - .L_41)
.L_41:
        /*03c0*/ 	.word	0x00000000


	//----- nvinfo : EIATTR_CBANK_PARAM_SIZE
	.align		4
.L_42:
        /*03c4*/ 	.byte	0x03, 0x19
        /*03c6*/ 	.short	0x0870


	//----- nvinfo : EIATTR_PARAM_CBANK
	.align		4
        /*03c8*/ 	.byte	0x04, 0x0a
        /*03ca*/ 	.short	(.L_44 - .L_43)
	.align		4
.L_43:
        /*03cc*/ 	.word	index@(.nv.constant0._ZN7cutlass13device_kernelINS_4fmha6kernel13FmhaKernelTmaINS1_10collective15FmhaMainloopTmaINS_10bfloat16_tEfN4cute5tupleIJNS7_1CILi64EEESA_NS9_ILi128EEEEEENS4_13DefaultFusionEJEEENS4_15FmhaFwdEpilogueIS6_fNS8_IJSA_SB_SA_EEEEEJEEEEEvNT_6ParamsE)
        /*03d0*/ 	.short	0x0210
        /*03d2*/ 	.short	0x0870


	//----- nvinfo : EIATTR_SW_WAR
	.align		4
.L_44:
        /*03d4*/ 	.byte	0x04, 0x36
        /*03d6*/ 	.short	(.L_46 - .L_45)
.L_45:
        /*03d8*/ 	.word	0x00000008
.L_46:


//--------------------- .nv.callgraph             --------------------------
	.section	.nv.callgraph,"",@"SHT_CUDA_CALLGRAPH"
	.align	4
	.sectionentsize	8
	.align		4
        /*0000*/ 	.word	0x00000000
	.align		4
        /*0004*/ 	.word	0xffffffff
	.align		4
        /*0008*/ 	.word	index@(_ZN7cutlass13device_kernelINS_4fmha6kernel13FmhaKernelTmaINS1_10collective15FmhaMainloopTmaINS_10bfloat16_tEfN4cute5tupleIJNS7_1CILi64EEESA_NS9_ILi128EEEEEENS4_13DefaultFusionEJEEENS4_15FmhaFwdEpilogueIS6_fNS8_IJSA_SB_SA_EEEEEJEEEEEvNT_6ParamsE)
	.align		4
        /*000c*/ 	.word	index@(__assertfail)
	.align		4
        /*0010*/ 	.word	0x00000000
	.align		4
        /*0014*/ 	.word	0xfffffffe
	.align		4
        /*0018*/ 	.word	0x00000000
	.align		4
        /*001c*/ 	.word	0xfffffffd
	.align		4
        /*0020*/ 	.word	0x00000000
	.align		4
        /*0024*/ 	.word	0xfffffffc


//--------------------- .nv.constant4             --------------------------
	.section	.nv.constant4,"a",@progbits
	.align	8
	.align		8
.nv.constant4:
        /*0000*/ 	.dword	__assertfail
	.align		8
        /*0008*/ 	.dword	__unnamed_1
	.align		8
        /*0010*/ 	.dword	__unnamed_2
	.align		8
        /*0018*/ 	.dword	_ZN39_INTERNAL_e624cb58_4_k_cu_8c63cd8f_27764cuda3std3__45__cpo5beginE
	.align		8
        /*0020*/ 	.dword	_ZN39_INTERNAL_e624cb58_4_k_cu_8c63cd8f_27764cuda3std3__45__cpo3endE
	.align		8
        /*0028*/ 	.dword	_ZN39_INTERNAL_e624cb58_4_k_cu_8c63cd8f_27764cuda3std3__45__cpo6cbeginE
	.align		8
        /*0030*/ 	.dword	_ZN39_INTERNAL_e624cb58_4_k_cu_8c63cd8f_27764cuda3std3__45__cpo4cendE
	.align		8
        /*0038*/ 	.dword	_ZN39_INTERNAL_e624cb58_4_k_cu_8c63cd8f_27764cuda3std3__441_GLOBAL__N__e624cb58_4_k_cu_8c63cd8f_27766ignoreE
	.align		8
        /*0040*/ 	.dword	_ZN39_INTERNAL_e624cb58_4_k_cu_8c63cd8f_27764cuda3std3__419piecewise_constructE
	.align		8
        /*0048*/ 	.dword	_ZN39_INTERNAL_e624cb58_4_k_cu_8c63cd8f_27764cuda3std3__48in_placeE
	.align		8
        /*0050*/ 	.dword	_ZN39_INTERNAL_e624cb58_4_k_cu_8c63cd8f_27764cuda3std6ranges3__45__cpo4swapE
	.align		8
        /*0058*/ 	.dword	_ZN39_INTERNAL_e624cb58_4_k_cu_8c63cd8f_27764cuda3std6ranges3__45__cpo9iter_moveE
	.align		8
        /*0060*/ 	.dword	_ZN39_INTERNAL_e624cb58_4_k_cu_8c63cd8f_27764cute7productE
	.align		8
        /*0068*/ 	.dword	_ZN39_INTERNAL_e624cb58_4_k_cu_8c63cd8f_27764cute1_E
	.align		8
        /*0070*/ 	.dword	$str$23
	.align		8
        /*0078*/ 	.dword	$str$24


//--------------------- .text._ZN7cutlass13device_kernelINS_4fmha6kernel13FmhaKernelTmaINS1_10collective15FmhaMainloopTmaINS_10bfloat16_tEfN4cute5tupleIJNS7_1CILi64EEESA_NS9_ILi128EEEEEENS4_13DefaultFusionEJEEENS4_15FmhaFwdEpilogueIS6_fNS8_IJSA_SB_SA_EEEEEJEEEEEvNT_6ParamsE --------------------------
	.section	.text._ZN7cutlass13device_kernelINS_4fmha6kernel13FmhaKernelTmaINS1_10collective15FmhaMainloopTmaINS_10bfloat16_tEfN4cute5tupleIJNS7_1CILi64EEESA_NS9_ILi128EEEEEENS4_13DefaultFusionEJEEENS4_15FmhaFwdEpilogueIS6_fNS8_IJSA_SB_SA_EEEEEJEEEEEvNT_6ParamsE,"ax",@progbits
	.align	128
.text._ZN7cutlass13device_kernelINS_4fmha6kernel13FmhaKernelTmaINS1_10collective15FmhaMainloopTmaINS_10bfloat16_tEfN4cute5tupleIJNS7_1CILi64EEESA_NS9_ILi128EEEEEENS4_13DefaultFusionEJEEENS4_15FmhaFwdEpilogueIS6_fNS8_IJSA_SB_SA_EEEEEJEEEEEvNT_6ParamsE:
        .type           _ZN7cutlass13device_kernelINS_4fmha6kernel13FmhaKernelTmaINS1_10collective15FmhaMainloopTmaINS_10bfloat16_tEfN4cute5tupleIJNS7_1CILi64EEESA_NS9_ILi128EEEEEENS4_13DefaultFusionEJEEENS4_15FmhaFwdEpilogueIS6_fNS8_IJSA_SB_SA_EEEEEJEEEEEvNT_6ParamsE,@function
        .size           _ZN7cutlass13device_kernelINS_4fmha6kernel13FmhaKernelTmaINS1_10collective15FmhaMainloopTmaINS_10bfloat16_tEfN4cute5tupleIJNS7_1CILi64EEESA_NS9_ILi128EEEEEENS4_13DefaultFusionEJEEENS4_15FmhaFwdEpilogueIS6_fNS8_IJSA_SB_SA_EEEEEJEEEEEvNT_6ParamsE,(.L_x_80 - _ZN7cutlass13device_kernelINS_4fmha6kernel13FmhaKernelTmaINS1_10collective15FmhaMainloopTmaINS_10bfloat16_tEfN4cute5tupleIJNS7_1CILi64EEESA_NS9_ILi128EEEEEENS4_13DefaultFusionEJEEENS4_15FmhaFwdEpilogueIS6_fNS8_IJSA_SB_SA_EEEEEJEEEEEvNT_6ParamsE)
        .other          _ZN7cutlass13device_kernelINS_4fmha6kernel13FmhaKernelTmaINS1_10collective15FmhaMainloopTmaINS_10bfloat16_tEfN4cute5tupleIJNS7_1CILi64EEESA_NS9_ILi128EEEEEENS4_13DefaultFusionEJEEENS4_15FmhaFwdEpilogueIS6_fNS8_IJSA_SB_SA_EEEEEJEEEEEvNT_6ParamsE,@"STO_CUDA_ENTRY STV_DEFAULT"
_ZN7cutlass13device_kernelINS_4fmha6kernel13FmhaKernelTmaINS1_10collective15FmhaMainloopTmaINS_10bfloat16_tEfN4cute5tupleIJNS7_1CILi64EEESA_NS9_ILi128EEEEEENS4_13DefaultFusionEJEEENS4_15FmhaFwdEpilogueIS6_fNS8_IJSA_SB_SA_EEEEEJEEEEEvNT_6ParamsE:
[----:B------:R-:W1:Y:S01]  /*0000*/  LDC R1, c[0x0][0x28] ;  /* 0x00000a00ff017b82 */ /* 0x000e620000000800 */
[----:B------:R-:W2:Y:S01]  /*0010*/  S2R R10, SR_TID.X ;  /* 0x00000000000a7919 */ /* 0x000ea20000002100 */
[----:B------:R-:W-:Y:S01]  /*0020*/  ELECT P0, URZ, PT ;  /* 0x00000000003f782f */ /* 0x000fe20003800000 */
[----:B------:R-:W-:Y:S01]  /*0030*/  BSSY B0, `(.L_x_0) ;  /* 0x0000010000007945 */ /* 0x000fe20003800000 */
[----:B--2---:R-:W-:-:S05]  /*0040*/  SHF.R.U32.HI R8, RZ, 0x5, R10 ;  /* 0x00000005ff087819 */ /* 0x004fca000001160a */
[----:B------:R-:W2:Y:S02]  /*0050*/  SHFL.IDX PT, R0, R8, RZ, 0x1f ;  /* 0x00001fff08007589 */ /* 0x000ea400000e0000 */
[----:B--2---:R-:W-:-:S13]  /*0060*/  ISETP.NE.OR P0, PT, R0, RZ, !P0 ;  /* 0x000000ff0000720c */ /* 0x004fda0004705670 */
[----:B-1----:R-:W-:Y:S05]  /*0070*/  @P0 BRA `(.L_x_1) ;  /* 0x00000000002c0947 */ /* 0x002fea0003800000 */
[----:B------:R-:W-:Y:S02]  /*0080*/  ULDC.64 UR4, c[0x0][0x198] ;  /* 0x0000660000047ab9 */ /* 0x000fe40000000a00 */
[----:B------:R-:W-:Y:S02]  /*0090*/  UIADD3 UR6, UP0, UR4, 0xf0, URZ ;  /* 0x000000f004067890 */ /* 0x000fe4000ff1e03f */
[----:B------:R-:W-:Y:S02]  /*00a0*/  UIADD3 UR8, UP1, UR4, 0x1f0, URZ ;  /* 0x000001f004087890 */ /* 0x000fe4000ff3e03f */
[----:B------:R-:W-:Y:S02]  /*00b0*/  UIADD3 UR4, UP2, UR4, 0x2f0, URZ ;  /* 0x000002f004047890 */ /* 0x000fe4000ff5e03f */
[----:B------:R-:W-:Y:S02]  /*00c0*/  UIADD3.X UR7, URZ, UR5, URZ, UP0, !UPT ;  /* 0x000000053f077290 */ /* 0x000fe400087fe43f */
[----:B------:R-:W-:-:S02]  /*00d0*/  UIADD3.X UR9, URZ, UR5, URZ, UP1, !UPT ;  /* 0x000000053f097290 */ /* 0x000fc40008ffe43f */
[----:B------:R-:W-:-:S05]  /*00e0*/  UIADD3.X UR5, URZ, UR5, URZ, UP2, !UPT ;  /* 0x000000053f057290 */ /* 0x000fca00097fe43f */
[----:B------:R1:W-:Y:S02]  /*00f0*/  UTMACCTL.PF [UR6] ;  /* 0x00000000060079b9 */ /* 0x0003e40008040000 */
[----:B------:R1:W-:Y:S02]  /*0100*/  UTMACCTL.PF [UR8] ;  /* 0x00000000080079b9 */ /* 0x0003e40008040000 */
[----:B------:R1:W-:Y:S02]  /*0110*/  UTMACCTL.PF [UR4] ;  /* 0x00000000040079b9 */ /* 0x0003e40008040000 */
[----:B-1----:R-:W-:Y:S01]  /*0120*/  NOP ;  /* 0x0000000000007918 */ /* 0x002fe20000000000 */
.L_x_1:
[----:B------:R-:W-:Y:S05]  /*0130*/  BSYNC B0 ;  /* 0x0000000000007941 */ /* 0x000fea0003800000 */
.L_x_0:
[----:B------:R-:W1:Y:S02]  /*0140*/  SHFL.IDX PT, R0, R8, RZ, 0x1f ;  /* 0x00001fff08007589 */ /* 0x000e6400000e0000 */
[----:B-1----:R-:W-:-:S13]  /*0150*/  ISETP.NE.AND P0, PT, R0, RZ, PT ;  /* 0x000000ff0000720c */ /* 0x002fda0003f05270 */
[----:B------:R-:W-:Y:S05]  /*0160*/  @P0 BRA `(.L_x_2) ;  /* 0x0000000000400947 */ /* 0x000fea0003800000 */
[----:B------:R-:W1:Y:S01]  /*0170*/  S2UR UR8, SR_CgaCtaId ;  /* 0x00000000000879c3 */ /* 0x000e620000008800 */
[----:B------:R-:W-:Y:S01]  /*0180*/  UMOV UR4, 0x400 ;  /* 0x0000040000047882 */ /* 0x000fe20000000000 */
[----:B------:R-:W-:Y:S01]  /*0190*/  UMOV UR5, 0x1 ;  /* 0x0000000100057882 */ /* 0x000fe20000000000 */
[----:B------:R-:W-:Y:S01]  /*01a0*/  UMOV UR6, 0x80 ;  /* 0x0000008000067882 */ /* 0x000fe20000000000 */
[----:B------:R-:W-:Y:S01]  /*01b0*/  ELECT P0, URZ, PT ;  /* 0x00000000003f782f */ /* 0x000fe20003800000 */
[----:B------:R-:W-:-:S04]  /*01c0*/  UIADD3 UR6, -UR6, 0x100000, URZ ;  /* 0x0010000006067890 */ /* 0x000fc8000fffe13f */
[----:B------:R-:W-:Y:S02]  /*01d0*/  USHF.L.U32 UR7, UR6, 0xb, URZ ;  /* 0x0000000b06077899 */ /* 0x000fe4000800063f */
[----:B------:R-:W-:Y:S02]  /*01e0*/  USHF.L.U32 UR6, UR6, 0x1, URZ ;  /* 0x0000000106067899 */ /* 0x000fe4000800063f */
[----:B-1----:R-:W-:Y:S02]  /*01f0*/  ULEA UR8, UR8, UR4, 0x18 ;  /* 0x0000000408087291 */ /* 0x002fe4000f8ec03f */
[----:B------:R-:W-:-:S04]  /*0200*/  UIADD3 UR4, -UR5, 0x100000, URZ ;  /* 0x0010000005047890 */ /* 0x000fc8000fffe13f */
[----:B------:R-:W-:Y:S02]  /*0210*/  USHF.L.U32 UR5, UR4, 0xb, URZ ;  /* 0x0000000b04057899 */ /* 0x000fe4000800063f */
[----:B------:R-:W-:Y:S01]  /*0220*/  USHF.L.U32 UR4, UR4, 0x1, URZ ;  /* 0x0000000104047899 */ /* 0x000fe2000800063f */
[----:B------:R-:W1:Y:S11]  /*0230*/  FENCE.VIEW.ASYNC.S ;  /* 0x00000000000073c6 */ /* 0x000e760000000000 */
[----:B-1----:R1:W2:Y:S01]  /*0240*/  SYNCS.EXCH.64 URZ, [UR8+0x14040], UR4 ;  /* 0x01404004083f75b2 */ /* 0x0022a20008000100 */
[----:B------:R1:W3:Y:S01]  /*0250*/  SYNCS.EXCH.64 URZ, [UR8+0x14048], UR6 ;  /* 0x01404806083f75b2 */ /* 0x0002e20008000100 */
[----:B------:R-:W-:Y:S01]  /*0260*/  NOP ;  /* 0x0000000000007918 */ /* 0x000fe20000000000 */
.L_x_2:
[----:B------:R-:W4:Y:S01]  /*0270*/  SHFL.IDX PT, R0, R8, RZ, 0x1f ;  /* 0x00001fff08007589 */ /* 0x000f2200000e0000 */
[----:B------:R-:W-:Y:S01]  /*0280*/  NOP ;  /* 0x0000000000007918 */ /* 0x000fe20000000000 */
[----:B----4-:R-:W-:-:S13]  /*0290*/  ISETP.NE.AND P0, PT, R0, RZ, PT ;  /* 0x000000ff0000720c */ /* 0x010fda0003f05270 */
[----:B------:R-:W-:Y:S05]  /*02a0*/  @P0 BRA `(.L_x_3) ;  /* 0x0000000000580947 */ /* 0x000fea0003800000 */
[----:B-1----:R-:W1:Y:S01]  /*02b0*/  S2UR UR5, SR_CgaCtaId ;  /* 0x00000000000579c3 */ /* 0x002e620000008800 */
[----:B------:R-:W-:Y:S01]  /*02c0*/  UMOV UR4, 0x400 ;  /* 0x0000040000047882 */ /* 0x000fe20000000000 */
[----:B------:R-:W-:Y:S01]  /*02d0*/  UMOV UR6, 0x1 ;  /* 0x0000000100067882 */ /* 0x000fe20000000000 */
[----:B------:R-:W-:Y:S01]  /*02e0*/  UMOV UR7, 0x80 ;  /* 0x0000008000077882 */ /* 0x000fe20000000000 */
[----:B------:R-:W-:Y:S01]  /*02f0*/  ELECT P0, URZ, PT ;  /* 0x00000000003f782f */ /* 0x000fe20003800000 */
[----:B-1----:R-:W-:Y:S02]  /*0300*/  ULEA UR8, UR5, UR4, 0x18 ;  /* 0x0000000405087291 */ /* 0x002fe4000f8ec03f */
[----:B------:R-:W-:-:S04]  /*0310*/  UIADD3 UR4, -UR6, 0x100000, URZ ;  /* 0x0010000006047890 */ /* 0x000fc8000fffe13f */
[----:B------:R-:W-:Y:S02]  /*0320*/  USHF.L.U32 UR5, UR4, 0xb, URZ ;  /* 0x0000000b04057899 */ /* 0x000fe4000800063f */
[----:B------:R-:W-:Y:S02]  /*0330*/  USHF.L.U32 UR4, UR4, 0x1, URZ ;  /* 0x0000000104047899 */ /* 0x000fe4000800063f */
[----:B------:R-:W-:-:S04]  /*0340*/  UIADD3 UR6, -UR7, 0x100000, URZ ;  /* 0x0010000007067890 */ /* 0x000fc8000fffe13f */
[----:B------:R-:W-:Y:S02]  /*0350*/  USHF.L.U32 UR7, UR6, 0xb, URZ ;  /* 0x0000000b06077899 */ /* 0x000fe4000800063f */
[----:B------:R-:W-:Y:S01]  /*0360*/  USHF.L.U32 UR6, UR6, 0x1, URZ ;  /* 0x0000000106067899 */ /* 0x000fe2000800063f */
[----:B------:R-:W1:Y:S03]  /*0370*/  FENCE.VIEW.ASYNC.S ;  /* 0x00000000000073c6 */ /* 0x000e660000000000 */
[----:B-1----:R4:W1:Y:S08]  /*0380*/  SYNCS.EXCH.64 URZ, [UR8+0x14000], UR4 ;  /* 0x01400004083f75b2 */ /* 0x0028700008000100 */
[----:B------:R4:W1:Y:S01]  /*0390*/  SYNCS.EXCH.64 URZ, [UR8+0x14020], UR6 ;  /* 0x01402006083f75b2 */ /* 0x0008620008000100 */
[----:B------:R4:W1:Y:S01]  /*03a0*/  SYNCS.EXCH.64 URZ, [UR8+0x14008], UR4 ;  /* 0x01400804083f75b2 */ /* 0x0008620008000100 */
[----:B------:R4:W1:Y:S01]  /*03b0*/  SYNCS.EXCH.64 URZ, [UR8+0x14028], UR6 ;  /* 0x01402806083f75b2 */ /* 0x0008620008000100 */
[----:B------:R4:W1:Y:S01]  /*03c0*/  SYNCS.EXCH.64 URZ, [UR8+0x14010], UR4 ;  /* 0x01401004083f75b2 */ /* 0x0008620008000100 */
[----:B------:R4:W1:Y:S01]  /*03d0*/  SYNCS.EXCH.64 URZ, [UR8+0x14030], UR6 ;  /* 0x01403006083f75b2 */ /* 0x0008620008000100 */
[----:B------:R4:W1:Y:S01]  /*03e0*/  SYNCS.EXCH.64 URZ, [UR8+0x14018], UR4 ;  /* 0x01401804083f75b2 */ /* 0x0008620008000100 */
[----:B------:R4:W1:Y:S02]  /*03f0*/  SYNCS.EXCH.64 URZ, [UR8+0x14038], UR6 ;  /* 0x01403806083f75b2 */ /* 0x0008640008000100 */
[----:B----4-:R-:W-:Y:S01]  /*0400*/  NOP ;  /* 0x0000000000007918 */ /* 0x010fe20000000000 */
.L_x_3:
        /* <DEDUP_REMOVED lines=26> */
.L_x_4:
[----:B------:R-:W4:Y:S01]  /*05b0*/  SHFL.IDX PT, R8, R8, RZ, 0x1f ;  /* 0x00001fff08087589 */ /* 0x000f2200000e0000 */
[----:B------:R-:W-:Y:S01]  /*05c0*/  ELECT P0, URZ, PT ;  /* 0x00000000003f782f */ /* 0x000fe20003800000 */
[----:B------:R-:W-:Y:S01]  /*05d0*/  NOP ;  /* 0x0000000000007918 */ /* 0x000fe20000000000 */
[----:B------:R-:W4:Y:S01]  /*05e0*/  S2UR UR36, SR_CTAID.Y ;  /* 0x00000000002479c3 */ /* 0x000f220000002600 */
[----:B------:R-:W-:Y:S01]  /*05f0*/  BSSY B0, `(.L_x_5) ;  /* 0x0000029000007945 */ /* 0x000fe20003800000 */
[----:B------:R-:W-:Y:S02]  /*0600*/  MOV R7, RZ ;  /* 0x000000ff00077202 */ /* 0x000fe40000000f00 */
[----:B------:R-:W-:-:S04]  /*0610*/  LOP3.LUT R16, R10, 0x7f, RZ, 0xc0, !PT ;  /* 0x0000007f0a107812 */ /* 0x000fc800078ec0ff */
[----:B------:R-:W4:Y:S08]  /*0620*/  S2UR UR37, SR_CTAID.Z ;  /* 0x00000000002579c3 */ /* 0x000f300000002700 */
[----:B-123--:R-:W-:Y:S01]  /*0630*/  BAR.SYNC.DEFER_BLOCKING 0x0 ;  /* 0x0000000000007b1d */ /* 0x00efe20000010000 */
[----:B----4-:R-:W-:-:S13]  /*0640*/  ISETP.EQ.AND P1, PT, R8, RZ, P0 ;  /* 0x000000ff0800720c */ /* 0x010fda0000722270 */
[----:B------:R-:W-:Y:S05]  /*0650*/  @!P1 BRA `(.L_x_6) ;  /* 0x0000000000889947 */ /* 0x000fea0003800000 */
[----:B------:R-:W1:Y:S01]  /*0660*/  S2R R3, SR_CgaCtaId ;  /* 0x0000000000037919 */ /* 0x000e620000008800 */
[----:B------:R-:W-:Y:S02]  /*0670*/  MOV R0, 0x400 ;  /* 0x0000040000007802 */ /* 0x000fe40000000f00 */
[----:B------:R-:W-:Y:S02]  /*0680*/  MOV R2, 0x1 ;  /* 0x0000000100027802 */ /* 0x000fe40000000f00 */
[----:B------:R-:W-:Y:S02]  /*0690*/  ISETP.NE.AND P3, PT, R16, RZ, PT ;  /* 0x000000ff1000720c */ /* 0x000fe40003f65270 */
[----:B------:R-:W-:Y:S02]  /*06a0*/  SHF.L.U32 R2, R2, 0x1f, RZ ;  /* 0x0000001f02027819 */ /* 0x000fe400000006ff */
[----:B-1----:R-:W-:Y:S02]  /*06b0*/  LEA R3, R3, R0, 0x18 ;  /* 0x0000000003037211 */ /* 0x002fe400078ec0ff */
[----:B------:R-:W1:Y:S02]  /*06c0*/  S2R R0, SR_CTAID.X ;  /* 0x0000000000007919 */ /* 0x000e640000002500 */
[----:B------:R-:W2:Y:S02]  /*06d0*/  SYNCS.PHASECHK.TRANS64.TRYWAIT P2, [R3+URZ+0x14048], R2 ;  /* 0x01404802030075a7 */ /* 0x000ea4000804017f */
[----:B-12---:R-:W-:Y:S05]  /*06e0*/  @!P2 BRA `(.L_x_7) ;  /* 0x000000600014a947 */ /* 0x006fea0003800000 */
.L_x_63:
[----:B------:R-:W-:Y:S01]  /*06f0*/  SHF.L.U32 R0, R0, 0x6, RZ ;  /* 0x0000000600007819 */ /* 0x000fe200000006ff */
[----:B------:R-:W-:Y:S06]  /*0700*/  @P3 BRA `(.L_x_8) ;  /* 0x0000000000143947 */ /* 0x000fec0003800000 */
[----:B------:R-:W-:Y:S01]  /*0710*/  LOP3.LUT P2, RZ, R10, 0x1f, RZ, 0xc0, !PT ;  /* 0x0000001f0aff7812 */ /* 0x000fe2000784c0ff */
[----:B-1----:R-:W-:-:S04]  /*0720*/  IMAD.MOV.U32 R2, RZ, RZ, 0x4000 ;  /* 0x00004000ff027424 */ /* 0x002fc800078e00ff */
[----:B------:R2:W-:Y:S08]  /*0730*/  SYNCS.ARRIVE.TRANS64 RZ, [R3+URZ+0x14040], R2 ;  /* 0x0140400203ff79a7 */ /* 0x0005f0000800003f */
[----:B------:R-:W-:Y:S05]  /*0740*/  @!P2 BRA `(.L_x_8) ;  /* 0x000000000004a947 */ /* 0x000fea0003800000 */
[----:B------:R-:W-:Y:S01]  /*0750*/  BPT.TRAP 0x1 ;  /* 0x000000040000795c */ /* 0x000fe20000300000 */
.L_x_8:
[----:B------:R-:W-:Y:S01]  /*0760*/  R2UR UR8, R3 ;  /* 0x00000000030872ca */ /* 0x000fe200000e0000 */
[----:B------:R-:W-:Y:S01]  /*0770*/  ULDC.64 UR4, c[0x0][0x198] ;  /* 0x0000660000047ab9 */ /* 0x000fe20000000a00 */
[----:B------:R-:W-:Y:S01]  /*0780*/  R2UR UR11, R0 ;  /* 0x00000000000b72ca */ /* 0x000fe200000e0000 */
[----:B------:R-:W-:Y:S01]  /*0790*/  UIADD3 UR4, UP0, UR4, 0xf0, URZ ;  /* 0x000000f004047890 */ /* 0x000fe2000ff1e03f */
[----:B------:R-:W-:Y:S01]  /*07a0*/  UMOV UR6, 0x0 ;  /* 0x0000000000067882 */ /* 0x000fe20000000000 */
[----:B------:R-:W-:Y:S02]  /*07b0*/  UMOV UR7, 0x10000000 ;  /* 0x1000000000077882 */ /* 0x000fe40000000000 */
[----:B------:R-:W-:Y:S01]  /*07c0*/  UIADD3.X UR5, URZ, UR5, URZ, UP0, !UPT ;  /* 0x000000053f057290 */ /* 0x000fe200087fe43f */
[----:B------:R-:W-:Y:S01]  /*07d0*/  UMOV UR10, URZ ;  /* 0x0000003f000a7c82 */ /* 0x000fe20008000000 */
[----:B------:R-:W-:Y:S01]  /*07e0*/  UMOV UR12, UR36 ;  /* 0x00000024000c7c82 */ /* 0x000fe20008000000 */
[----:B------:R-:W-:Y:S01]  /*07f0*/  UMOV UR13, UR37 ;  /* 0x00000025000d7c82 */ /* 0x000fe20008000000 */
[----:B------:R-:W-:-:S02]  /*0800*/  UMOV UR34, 0x40 ;  /* 0x0000004000227882 */ /* 0x000fc40000000000 */
[----:B------:R-:W-:Y:S02]  /*0810*/  UIADD3 UR9, UR8, 0x14040, URZ ;  /* 0x0001404008097890 */ /* 0x000fe4000fffe03f */
[----:B------:R-:W-:Y:S01]  /*0820*/  UIADD3 UR32, UR8, 0x2000, URZ ;  /* 0x0000200008207890 */ /* 0x000fe2000fffe03f */
[----:B------:R-:W-:-:S04]  /*0830*/  UMOV UR35, UR11 ;  /* 0x0000000b00237c82 */ /* 0x000fc80008000000 */
[----:B------:R-:W-:Y:S02]  /*0840*/  UMOV UR33, UR9 ;  /* 0x0000000900217c82 */ /* 0x000fe40008000000 */
[----:B------:R3:W-:Y:S02]  /*0850*/  UTMALDG.4D [UR8], [UR4], desc[UR6] ;  /* 0x00000608040075b4 */ /* 0x0007e40008019000 */
[----:B------:R3:W-:Y:S02]  /*0860*/  UTMALDG.4D [UR32], [UR4], desc[UR6] ;  /* 0x00000620040075b4 */ /* 0x0007e40008019000 */
[----:B---3--:R-:W-:Y:S01]  /*0870*/  NOP ;  /* 0x0000000000007918 */ /* 0x008fe20000000000 */
.L_x_6:
[----:B------:R-:W-:Y:S05]  /*0880*/  BSYNC B0 ;  /* 0x0000000000007941 */ /* 0x000fea0003800000 */
.L_x_5:
[----:B------:R-:W3:Y:S01]  /*0890*/  LDC R11, c[0x0][0x28c] ;  /* 0x0000a300ff0b7b82 */ /* 0x000ee20000000800 */
[----:B------:R-:W-:Y:S01]  /*08a0*/  BSSY B0, `(.L_x_9) ;  /* 0x00000ac000007945 */ /* 0x000fe20003800000 */
[----:B------:R-:W-:Y:S02]  /*08b0*/  MOV R4, 0x1 ;  /* 0x0000000100047802 */ /* 0x000fe40000000f00 */
[----:B------:R-:W-:Y:S02]  /*08c0*/  MOV R5, RZ ;  /* 0x000000ff00057202 */ /* 0x000fe40000000f00 */
[----:B---3--:R-:W-:-:S04]  /*08d0*/  IADD3 R0, R11, 0x3f, RZ ;  /* 0x0000003f0b007810 */ /* 0x008fc80007ffe0ff */
[----:B-12---:R-:W-:-:S04]  /*08e0*/  SHF.R.S32.HI R3, RZ, 0x1f, R0 ;  /* 0x0000001fff037819 */ /* 0x006fc80000011400 */
[----:B------:R-:W-:-:S04]  /*08f0*/  LEA.HI R3, R3, R0, RZ, 0x6 ;  /* 0x0000000003037211 */ /* 0x000fc800078f30ff */
[----:B------:R-:W-:-:S05]  /*0900*/  SHF.R.S32.HI R12, RZ, 0x6, R3 ;  /* 0x00000006ff0c7819 */ /* 0x000fca0000011403 */
[----:B------:R-:W-:Y:S01]  /*0910*/  IMAD.SHL.U32 R6, R12, 0x2, RZ ;  /* 0x000000020c067824 */ /* 0x000fe200078e00ff */
[----:B------:R-:W-:Y:S06]  /*0920*/  @!P1 BRA `(.L_x_10) ;  /* 0x00000008008c9947 */ /* 0x000fec0003800000 */
[----:B------:R-:W-:Y:S02]  /*0930*/  ISETP.GE.AND P1, PT, R11, 0x1, PT ;  /* 0x000000010b00780c */ /* 0x000fe40003f26270 */
[----:B------:R-:W-:Y:S02]  /*0940*/  LOP3.LUT R9, R10, 0x1f, RZ, 0xc0, !PT ;  /* 0x0000001f0a097812 */ /* 0x000fe400078ec0ff */
[----:B------:R-:W-:Y:S02]  /*0950*/  MOV R7, RZ ;  /* 0x000000ff00077202 */ /* 0x000fe40000000f00 */
[----:B------:R-:W-:-:S07]  /*0960*/  MOV R5, RZ ;  /* 0x000000ff00057202 */ /* 0x000fce0000000f00 */
[----:B------:R-:W-:Y:S05]  /*0970*/  @!P1 BRA `(.L_x_11) ;  /* 0x00000004001c9947 */ /* 0x000fea0003800000 */
[----:B------:R-:W1:Y:S01]  /*0980*/  S2R R3, SR_CgaCtaId ;  /* 0x0000000000037919 */ /* 0x000e620000008800 */
[----:B------:R-:W-:Y:S02]  /*0990*/  MOV R0, 0x400 ;  /* 0x0000040000007802 */ /* 0x000fe40000000f00 */
[----:B------:R-:W-:Y:S02]  /*09a0*/  MOV R2, 0x1 ;  /* 0x0000000100027802 */ /* 0x000fe40000000f00 */
[----:B------:R-:W-:Y:S02]  /*09b0*/  ISETP.NE.AND P2, PT, R16, RZ, PT ;  /* 0x000000ff1000720c */ /* 0x000fe40003f45270 */
[----:B-1----:R-:W-:Y:S02]  /*09c0*/  LEA R0, R3, R0, 0x18 ;  /* 0x0000000003007211 */ /* 0x002fe400078ec0ff */
[----:B------:R-:W-:-:S04]  /*09d0*/  SHF.L.U32 R3, R2, 0x1f, RZ ;  /* 0x0000001f02037819 */ /* 0x000fc800000006ff */
[----:B------:R-:W1:Y:S02]  /*09e0*/  SYNCS.PHASECHK.TRANS64.TRYWAIT P1, [R0+URZ+0x14020], R3 ;  /* 0x01402003000075a7 */ /* 0x000e64000802017f */
[----:B-1----:R-:W-:Y:S05]  /*09f0*/  @!P1 BRA `(.L_x_12) ;  /* 0x0000005c00649947 */ /* 0x002fea0003800000 */
.L_x_64:
[----:B------:R-:W-:Y:S01]  /*0a00*/  IMAD.MOV.U32 R5, RZ, RZ, 0x1 ;  /* 0x00000001ff057424 */ /* 0x000fe200078e00ff */
[----:B------:R-:W-:Y:S06]  /*0a10*/  @P2 BRA `(.L_x_13) ;  /* 0x0000000000142947 */ /* 0x000fec0003800000 */
[----:B------:R-:W-:Y:S02]  /*0a20*/  ISETP.NE.AND P1, PT, R9, RZ, PT ;  /* 0x000000ff0900720c */ /* 0x000fe40003f25270 */
[----:B-1----:R-:W-:-:S04]  /*0a30*/  MOV R3, 0x4000 ;  /* 0x0000400000037802 */ /* 0x002fc80000000f00 */
[----:B------:R2:W-:Y:S07]  /*0a40*/  SYNCS.ARRIVE.TRANS64 RZ, [R0+URZ+0x14000], R3 ;  /* 0x0140000300ff79a7 */ /* 0x0005ee000800003f */
[----:B------:R-:W-:Y:S05]  /*0a50*/  @!P1 BRA `(.L_x_13) ;  /* 0x0000000000049947 */ /* 0x000fea0003800000 */
[----:B------:R-:W-:Y:S01]  /*0a60*/  BPT.TRAP 0x1 ;  /* 0x000000040000795c */ /* 0x000fe20000300000 */
.L_x_13:
[----:B-12---:R-:W1:Y:S01]  /*0a70*/  S2R R3, SR_CgaCtaId ;  /* 0x0000000000037919 */ /* 0x006e620000008800 */
[----:B------:R-:W-:Y:S01]  /*0a80*/  R2UR UR32, R0 ;  /* 0x00000000002072ca */ /* 0x000fe200000e0000 */
[----:B------:R-:W-:Y:S01]  /*0a90*/  ULDC.64 UR4, c[0x0][0x198] ;  /* 0x0000660000047ab9 */ /* 0x000fe20000000a00 */
[----:B------:R-:W-:Y:S01]  /*0aa0*/  MOV R0, 0x400 ;  /* 0x0000040000007802 */ /* 0x000fe20000000f00 */
[----:B------:R-:W-:Y:S01]  /*0ab0*/  UIADD3 UR4, UP0, UR4, 0x1f0, URZ ;  /* 0x000001f004047890 */ /* 0x000fe2000ff1e03f */
[----:B------:R-:W-:Y:S01]  /*0ac0*/  MOV R4, 0x1 ;  /* 0x0000000100047802 */ /* 0x000fe20000000f00 */
[----:B------:R-:W-:Y:S01]  /*0ad0*/  UMOV UR11, URZ ;  /* 0x0000003f000b7c82 */ /* 0x000fe20008000000 */
[----:B------:R-:W-:Y:S01]  /*0ae0*/  UMOV UR6, 0x0 ;  /* 0x0000000000067882 */ /* 0x000fe20000000000 */
[----:B------:R-:W-:Y:S01]  /*0af0*/  UIADD3.X UR5, URZ, UR5, URZ, UP0, !UPT ;  /* 0x000000053f057290 */ /* 0x000fe200087fe43f */
[----:B------:R-:W-:Y:S01]  /*0b00*/  ISETP.NE.AND P2, PT, R16, RZ, PT ;  /* 0x000000ff1000720c */ /* 0x000fe20003f45270 */
[----:B------:R-:W-:Y:S01]  /*0b10*/  UMOV UR7, 0x10000000 ;  /* 0x1000000000077882 */ /* 0x000fe20000000000 */
[----:B------:R-:W-:Y:S01]  /*0b20*/  UMOV UR10, URZ ;  /* 0x0000003f000a7c82 */ /* 0x000fe20008000000 */
[----:B------:R-:W-:Y:S01]  /*0b30*/  UMOV UR12, UR36 ;  /* 0x00000024000c7c82 */ /* 0x000fe20008000000 */
[----:B------:R-:W-:Y:S01]  /*0b40*/  UMOV UR13, UR37 ;  /* 0x00000025000d7c82 */ /* 0x000fe20008000000 */
[----:B------:R-:W-:-:S02]  /*0b50*/  UIADD3 UR8, UR32, 0x4000, URZ ;  /* 0x0000400020087890 */ /* 0x000fc4000fffe03f */
[----:B------:R-:W-:Y:S02]  /*0b60*/  UIADD3 UR9, UR32, 0x14000, URZ ;  /* 0x0001400020097890 */ /* 0x000fe4000fffe03f */
[----:B------:R-:W-:Y:S01]  /*0b70*/  UIADD3 UR32, UR32, 0x6000, URZ ;  /* 0x0000600020207890 */ /* 0x000fe2000fffe03f */
[----:B------:R-:W-:Y:S01]  /*0b80*/  UMOV UR34, 0x40 ;  /* 0x0000004000227882 */ /* 0x000fe20000000000 */
[----:B------:R-:W-:-:S03]  /*0b90*/  UMOV UR35, UR11 ;  /* 0x0000000b00237c82 */ /* 0x000fc60008000000 */
[----:B------:R-:W-:Y:S02]  /*0ba0*/  UMOV UR33, UR9 ;  /* 0x0000000900217c82 */ /* 0x000fe40008000000 */
[----:B------:R2:W-:Y:S01]  /*0bb0*/  UTMALDG.4D [UR8], [UR4], desc[UR6] ;  /* 0x00000608040075b4 */ /* 0x0005e20008019000 */
[----:B-1----:R-:W-:Y:S01]  /*0bc0*/  LEA R2, R3, R0, 0x18 ;  /* 0x0000000003027211 */ /* 0x002fe200078ec0ff */
[----:B------:R2:W-:Y:S01]  /*0bd0*/  UTMALDG.4D [UR32], [UR4], desc[UR6] ;  /* 0x00000620040075b4 */ /* 0x0005e20008019000 */
[----:B------:R-:W-:Y:S02]  /*0be0*/  SHF.L.U32 R3, R4, 0x1f, RZ ;  /* 0x0000001f04037819 */ /* 0x000fe400000006ff */
[----:B------:R-:W-:-:S04]  /*0bf0*/  LEA R0, R5, R2, 0x3 ;  /* 0x0000000205007211 */ /* 0x000fc800078e18ff */
[----:B------:R-:W1:Y:S02]  /*0c00*/  SYNCS.PHASECHK.TRANS64.TRYWAIT P1, [R0+URZ+0x14020], R3 ;  /* 0x01402003000075a7 */ /* 0x000e64000802017f */
[----:B-12---:R-:W-:Y:S05]  /*0c10*/  @!P1 BRA `(.L_x_14) ;  /* 0x0000005800f09947 */ /* 0x006fea0003800000 */
.L_x_65:
[----:B------:R-:W-:Y:S01]  /*0c20*/  IMAD.MOV.U32 R7, RZ, RZ, 0x1 ;  /* 0x00000001ff077424 */ /* 0x000fe200078e00ff */
[----:B------:R-:W-:Y:S06]  /*0c30*/  @P2 BRA `(.L_x_15) ;  /* 0x0000000000142947 */ /* 0x000fec0003800000 */
[----:B------:R-:W-:Y:S02]  /*0c40*/  ISETP.NE.AND P1, PT, R9, RZ, PT ;  /* 0x000000ff0900720c */ /* 0x000fe40003f25270 */
[----:B-1----:R-:W-:-:S04]  /*0c50*/  MOV R3, 0x4000 ;  /* 0x0000400000037802 */ /* 0x002fc80000000f00 */
[----:B------:R2:W-:Y:S07]  /*0c60*/  SYNCS.ARRIVE.TRANS64 RZ, [R0+URZ+0x14000], R3 ;  /* 0x0140000300ff79a7 */ /* 0x0005ee000800003f */
[----:B------:R-:W-:Y:S05]  /*0c70*/  @!P1 BRA `(.L_x_15) ;  /* 0x0000000000049947 */ /* 0x000fea0003800000 */
[----:B------:R-:W-:Y:S01]  /*0c80*/  BPT.TRAP 0x1 ;  /* 0x000000040000795c */ /* 0x000fe20000300000 */
.L_x_15:
[C---:B------:R-:W-:Y:S01]  /*0c90*/  LEA R2, R5.reuse, R2, 0xe ;  /* 0x0000000205027211 */ /* 0x040fe200078e70ff */
[----:B------:R-:W-:Y:S01]  /*0ca0*/  ULDC.64 UR4, c[0x0][0x198] ;  /* 0x0000660000047ab9 */ /* 0x000fe20000000a00 */
[----:B------:R-:W-:Y:S01]  /*0cb0*/  R2UR UR9, R0 ;  /* 0x00000000000972ca */ /* 0x000fe200000e0000 */
[----:B------:R-:W-:Y:S01]  /*0cc0*/  UIADD3 UR4, UP0, UR4, 0x2f0, URZ ;  /* 0x000002f004047890 */ /* 0x000fe2000ff1e03f */
[----:B------:R-:W-:Y:S01]  /*0cd0*/  R2UR UR32, R2 ;  /* 0x00000000022072ca */ /* 0x000fe200000e0000 */
[----:B------:R-:W-:Y:S01]  /*0ce0*/  UMOV UR11, URZ ;  /* 0x0000003f000b7c82 */ /* 0x000fe20008000000 */
[----:B------:R-:W-:Y:S01]  /*0cf0*/  UMOV UR6, 0x0 ;  /* 0x0000000000067882 */ /* 0x000fe20000000000 */
[----:B------:R-:W-:Y:S01]  /*0d00*/  UIADD3.X UR5, URZ, UR5, URZ, UP0, !UPT ;  /* 0x000000053f057290 */ /* 0x000fe200087fe43f */
[----:B------:R-:W-:Y:S01]  /*0d10*/  IADD3 R5, R5, 0x1, RZ ;  /* 0x0000000105057810 */ /* 0x000fe20007ffe0ff */
[----:B------:R-:W-:Y:S01]  /*0d20*/  UMOV UR7, 0x10000000 ;  /* 0x1000000000077882 */ /* 0x000fe20000000000 */
[----:B------:R-:W-:Y:S01]  /*0d30*/  UMOV UR10, URZ ;  /* 0x0000003f000a7c82 */ /* 0x000fe20008000000 */
[----:B------:R-:W-:Y:S01]  /*0d40*/  UMOV UR12, UR36 ;  /* 0x00000024000c7c82 */ /* 0x000fe20008000000 */
[----:B------:R-:W-:Y:S01]  /*0d50*/  UMOV UR13, UR37 ;  /* 0x00000025000d7c82 */ /* 0x000fe20008000000 */
[----:B------:R-:W-:Y:S01]  /*0d60*/  UMOV UR34, 0x40 ;  /* 0x0000004000227882 */ /* 0x000fe20000000000 */
[----:B------:R-:W-:Y:S01]  /*0d70*/  UMOV UR35, UR11 ;  /* 0x0000000b00237c82 */ /* 0x000fe20008000000 */
[----:B------:R-:W-:-:S02]  /*0d80*/  UIADD3 UR9, UR9, 0x14000, URZ ;  /* 0x0001400009097890 */ /* 0x000fc4000fffe03f */
[----:B------:R-:W-:Y:S02]  /*0d90*/  UIADD3 UR8, UR32, 0x4000, URZ ;  /* 0x0000400020087890 */ /* 0x000fe4000fffe03f */
[----:B------:R-:W-:-:S03]  /*0da0*/  UIADD3 UR32, UR32, 0x6000, URZ ;  /* 0x0000600020207890 */ /* 0x000fc6000fffe03f */
[----:B------:R-:W-:-:S04]  /*0db0*/  UMOV UR33, UR9 ;  /* 0x0000000900217c82 */ /* 0x000fc80008000000 */
[----:B------:R3:W-:Y:S02]  /*0dc0*/  UTMALDG.4D [UR8], [UR4], desc[UR6] ;  /* 0x00000608040075b4 */ /* 0x0007e40008019000 */
[----:B------:R3:W-:Y:S02]  /*0dd0*/  UTMALDG.4D [UR32], [UR4], desc[UR6] ;  /* 0x00000620040075b4 */ /* 0x0007e40008019000 */
[----:B---3--:R-:W-:Y:S01]  /*0de0*/  NOP ;  /* 0x0000000000007918 */ /* 0x008fe20000000000 */
.L_x_11:
[----:B------:R-:W-:Y:S01]  /*0df0*/  ISETP.GE.AND P1, PT, R11, 0x41, PT ;  /* 0x000000410b00780c */ /* 0x000fe20003f26270 */
[----:B------:R-:W-:-:S12]  /*0e00*/  IMAD.MOV.U32 R4, RZ, RZ, 0x1 ;  /* 0x00000001ff047424 */ /* 0x000fd800078e00ff */
[----:B------:R-:W-:Y:S05]  /*0e10*/  @!P1 BRA `(.L_x_16) ;  /* 0x00000004004c9947 */ /* 0x000fea0003800000 */
[----:B-12---:R-:W1:Y:S01]  /*0e20*/  S2R R3, SR_CgaCtaId ;  /* 0x0000000000037919 */ /* 0x006e620000008800 */
[----:B------:R-:W-:Y:S02]  /*0e30*/  MOV R0, 0x400 ;  /* 0x0000040000007802 */ /* 0x000fe40000000f00 */
[----:B------:R-:W-:Y:S02]  /*0e40*/  MOV R2, 0x1 ;  /* 0x0000000100027802 */ /* 0x000fe40000000f00 */
[----:B------:R-:W-:Y:S02]  /*0e50*/  ISETP.NE.AND P2, PT, R16, RZ, PT ;  /* 0x000000ff1000720c */ /* 0x000fe40003f45270 */
[----:B-1----:R-:W-:Y:S02]  /*0e60*/  LEA R0, R3, R0, 0x18 ;  /* 0x0000000003007211 */ /* 0x002fe400078ec0ff */
[----:B------:R-:W-:Y:S02]  /*0e70*/  SHF.L.U32 R3, R2, 0x1f, RZ ;  /* 0x0000001f02037819 */ /* 0x000fe400000006ff */
[----:B------:R-:W-:-:S04]  /*0e80*/  LEA R2, R5, R0, 0x3 ;  /* 0x0000000005027211 */ /* 0x000fc800078e18ff */
[----:B------:R-:W1:Y:S02]  /*0e90*/  SYNCS.PHASECHK.TRANS64.TRYWAIT P1, [R2+URZ+0x14020], R3 ;  /* 0x01402003020075a7 */ /* 0x000e64000802017f */
[----:B-1----:R-:W-:Y:S05]  /*0ea0*/  @!P1 BRA `(.L_x_17) ;  /* 0x0000005800609947 */ /* 0x002fea0003800000 */
.L_x_66:
[----:B------:R-:W-:Y:S05]  /*0eb0*/  @P2 BRA `(.L_x_18) ;  /* 0x0000000000142947 */ /* 0x000fea0003800000 */
[----:B------:R-:W-:Y:S02]  /*0ec0*/  ISETP.NE.AND P1, PT, R9, RZ, PT ;  /* 0x000000ff0900720c */ /* 0x000fe40003f25270 */
[----:B-1----:R-:W-:-:S04]  /*0ed0*/  MOV R3, 0x4000 ;  /* 0x0000400000037802 */ /* 0x002fc80000000f00 */
[----:B------:R2:W-:Y:S07]  /*0ee0*/  SYNCS.ARRIVE.TRANS64 RZ, [R2+URZ+0x14000], R3 ;  /* 0x0140000302ff79a7 */ /* 0x0005ee000800003f */
[----:B------:R-:W-:Y:S05]  /*0ef0*/  @!P1 BRA `(.L_x_18) ;  /* 0x0000000000049947 */ /* 0x000fea0003800000 */
[----:B------:R-:W-:Y:S01]  /*0f00*/  BPT.TRAP 0x1 ;  /* 0x000000040000795c */ /* 0x000fe20000300000 */
.L_x_18:
[----:B-12---:R-:W1:Y:S01]  /*0f10*/  S2R R3, SR_CgaCtaId ;  /* 0x0000000000037919 */ /* 0x006e620000008800 */
[----:B------:R-:W-:Y:S01]  /*0f20*/  IMAD R0, R5, 0x4000, R0 ;  /* 0x0000400005007824 */ /* 0x000fe200078e0200 */
[----:B------:R-:W-:Y:S01]  /*0f30*/  R2UR UR11, R7 ;  /* 0x00000000070b72ca */ /* 0x000fe200000e0000 */
[----:B------:R-:W-:Y:S01]  /*0f40*/  ULDC.64 UR4, c[0x0][0x198] ;  /* 0x0000660000047ab9 */ /* 0x000fe20000000a00 */
[----:B------:R-:W-:Y:S01]  /*0f50*/  R2UR UR9, R2 ;  /* 0x00000000020972ca */ /* 0x000fe200000e0000 */
[----:B------:R-:W-:Y:S01]  /*0f60*/  UIADD3 UR4, UP0, UR4, 0x1f0, URZ ;  /* 0x000001f004047890 */ /* 0x000fe2000ff1e03f */
[----:B------:R-:W-:Y:S01]  /*0f70*/  R2UR UR32, R0 ;  /* 0x00000000002072ca */ /* 0x000fe200000e0000 */
[----:B------:R-:W-:Y:S01]  /*0f80*/  UMOV UR6, 0x0 ;  /* 0x0000000000067882 */ /* 0x000fe20000000000 */
[----:B------:R-:W-:Y:S01]  /*0f90*/  IADD3 R5, R5, 0x1, RZ ;  /* 0x0000000105057810 */ /* 0x000fe20007ffe0ff */
[----:B------:R-:W-:Y:S01]  /*0fa0*/  UIADD3.X UR5, URZ, UR5, URZ, UP0, !UPT ;  /* 0x000000053f057290 */ /* 0x000fe200087fe43f */
[----:B------:R-:W-:Y:S01]  /*0fb0*/  MOV R0, 0x400 ;  /* 0x0000040000007802 */ /* 0x000fe20000000f00 */
[----:B------:R-:W-:Y:S01]  /*0fc0*/  UMOV UR7, 0x10000000 ;  /* 0x1000000000077882 */ /* 0x000fe20000000000 */
[C---:B------:R-:W-:Y:S01]  /*0fd0*/  ISETP.NE.AND P2, PT, R5.reuse, 0x4, PT ;  /* 0x000000040500780c */ /* 0x040fe20003f45270 */
[----:B------:R-:W-:Y:S01]  /*0fe0*/  UMOV UR10, URZ ;  /* 0x0000003f000a7c82 */ /* 0x000fe20008000000 */
[C---:B------:R-:W-:Y:S01]  /*0ff0*/  ISETP.NE.AND P1, PT, R5.reuse, 0x4, PT ;  /* 0x000000040500780c */ /* 0x040fe20003f25270 */
[----:B------:R-:W-:Y:S01]  /*1000*/  USHF.L.U32 UR11, UR11, 0x6, URZ ;  /* 0x000000060b0b7899 */ /* 0x000fe2000800063f */
[----:B------:R-:W-:Y:S01]  /*1010*/  SEL R5, R5, RZ, P2 ;  /* 0x000000ff05057207 */ /* 0x000fe20001000000 */
[----:B------:R-:W-:Y:S01]  /*1020*/  UIADD3 UR9, UR9, 0x14000, URZ ;  /* 0x0001400009097890 */ /* 0x000fe2000fffe03f */
[----:B------:R-:W-:Y:S01]  /*1030*/  SEL R4, RZ, 0x1, !P1 ;  /* 0x00000001ff047807 */ /* 0x000fe20004800000 */
[----:B------:R-:W-:Y:S01]  /*1040*/  UIADD3 UR8, UR32, 0x4000, URZ ;  /* 0x0000400020087890 */ /* 0x000fe2000fffe03f */
[----:B------:R-:W-:Y:S01]  /*1050*/  ISETP.NE.AND P2, PT, R16, RZ, PT ;  /* 0x000000ff1000720c */ /* 0x000fe20003f45270 */
[----:B------:R-:W-:Y:S01]  /*1060*/  UIADD3 UR32, UR32, 0x6000, URZ ;  /* 0x0000600020207890 */ /* 0x000fe2000fffe03f */
[----:B------:R-:W-:Y:S01]  /*1070*/  UMOV UR12, UR36 ;  /* 0x00000024000c7c82 */ /* 0x000fe20008000000 */
[----:B------:R-:W-:Y:S01]  /*1080*/  UMOV UR13, UR37 ;  /* 0x00000025000d7c82 */ /* 0x000fe20008000000 */
[----:B------:R-:W-:Y:S01]  /*1090*/  UMOV UR34, 0x40 ;  /* 0x0000004000227882 */ /* 0x000fe20000000000 */
[----:B------:R-:W-:Y:S01]  /*10a0*/  UMOV UR33, UR9 ;  /* 0x0000000900217c82 */ /* 0x000fe20008000000 */
[----:B------:R-:W-:-:S02]  /*10b0*/  UMOV UR35, UR11 ;  /* 0x0000000b00237c82 */ /* 0x000fc40008000000 */
[----:B------:R2:W-:Y:S01]  /*10c0*/  UTMALDG.4D [UR8], [UR4], desc[UR6] ;  /* 0x00000608040075b4 */ /* 0x0005e20008019000 */
[----:B-1----:R-:W-:Y:S02]  /*10d0*/  LEA R2, R3, R0, 0x18 ;  /* 0x0000000003027211 */ /* 0x002fe400078ec0ff */
[----:B------:R-:W-:Y:S02]  /*10e0*/  SHF.L.U32 R0, R4, 0x1f, RZ ;  /* 0x0000001f04007819 */ /* 0x000fe400000006ff */
[----:B------:R-:W-:Y:S01]  /*10f0*/  LEA R3, R5, R2, 0x3 ;  /* 0x0000000205037211 */ /* 0x000fe200078e18ff */
[----:B------:R2:W-:Y:S03]  /*1100*/  UTMALDG.4D [UR32], [UR4], desc[UR6] ;  /* 0x00000620040075b4 */ /* 0x0005e60008019000 */
[----:B------:R-:W1:Y:S02]  /*1110*/  SYNCS.PHASECHK.TRANS64.TRYWAIT P1, [R3+URZ+0x14020], R0 ;  /* 0x01402000030075a7 */ /* 0x000e64000802017f */
[----:B-12---:R-:W-:Y:S05]  /*1120*/  @!P1 BRA `(.L_x_19) ;  /* 0x0000005400d49947 */ /* 0x006fea0003800000 */
.L_x_67:
[----:B------:R-:W-:Y:S05]  /*1130*/  @P2 BRA `(.L_x_20) ;  /* 0x0000000000142947 */ /* 0x000fea0003800000 */
[----:B------:R-:W-:Y:S02]  /*1140*/  ISETP.NE.AND P1, PT, R9, RZ, PT ;  /* 0x000000ff0900720c */ /* 0x000fe40003f25270 */
[----:B-1----:R-:W-:-:S04]  /*1150*/  MOV R0, 0x4000 ;  /* 0x0000400000007802 */ /* 0x002fc80000000f00 */
[----:B------:R2:W-:Y:S07]  /*1160*/  SYNCS.ARRIVE.TRANS64 RZ, [R3+URZ+0x14000], R0 ;  /* 0x0140000003ff79a7 */ /* 0x0005ee000800003f */
[----:B------:R-:W-:Y:S05]  /*1170*/  @!P1 BRA `(.L_x_20) ;  /* 0x0000000000049947 */ /* 0x000fea0003800000 */
[----:B------:R-:W-:Y:S01]  /*1180*/  BPT.TRAP 0x1 ;  /* 0x000000040000795c */ /* 0x000fe20000300000 */
.L_x_20:
[----:B------:R-:W-:Y:S01]  /*1190*/  IMAD R2, R5, 0x4000, R2 ;  /* 0x0000400005027824 */ /* 0x000fe200078e0202 */
[----:B------:R-:W-:Y:S01]  /*11a0*/  R2UR UR11, R7 ;  /* 0x00000000070b72ca */ /* 0x000fe200000e0000 */
[----:B------:R-:W-:Y:S01]  /*11b0*/  ULDC.64 UR4, c[0x0][0x198] ;  /* 0x0000660000047ab9 */ /* 0x000fe20000000a00 */
[----:B------:R-:W-:Y:S01]  /*11c0*/  R2UR UR9, R3 ;  /* 0x00000000030972ca */ /* 0x000fe200000e0000 */
[----:B------:R-:W-:Y:S01]  /*11d0*/  UIADD3 UR4, UP0, UR4, 0x2f0, URZ ;  /* 0x000002f004047890 */ /* 0x000fe2000ff1e03f */
[----:B------:R-:W-:Y:S01]  /*11e0*/  R2UR UR32, R2 ;  /* 0x00000000022072ca */ /* 0x000fe200000e0000 */
[----:B------:R-:W-:Y:S01]  /*11f0*/  UMOV UR6, 0x0 ;  /* 0x0000000000067882 */ /* 0x000fe20000000000 */
[----:B------:R-:W-:Y:S01]  /*1200*/  UMOV UR7, 0x10000000 ;  /* 0x1000000000077882 */ /* 0x000fe20000000000 */
[----:B------:R-:W-:Y:S01]  /*1210*/  UIADD3.X UR5, URZ, UR5, URZ, UP0, !UPT ;  /* 0x000000053f057290 */ /* 0x000fe200087fe43f */
[----:B------:R-:W-:Y:S01]  /*1220*/  IADD3 R5, R5, 0x1, RZ ;  /* 0x0000000105057810 */ /* 0x000fe20007ffe0ff */
[----:B------:R-:W-:Y:S01]  /*1230*/  UMOV UR10, URZ ;  /* 0x0000003f000a7c82 */ /* 0x000fe20008000000 */
[----:B------:R-:W-:Y:S01]  /*1240*/  UMOV UR12, UR36 ;  /* 0x00000024000c7c82 */ /* 0x000fe20008000000 */
[----:B------:R-:W-:Y:S01]  /*1250*/  UMOV UR13, UR37 ;  /* 0x00000025000d7c82 */ /* 0x000fe20008000000 */
[----:B------:R-:W-:Y:S01]  /*1260*/  UMOV UR34, 0x40 ;  /* 0x0000004000227882 */ /* 0x000fe20000000000 */
[----:B------:R-:W-:Y:S01]  /*1270*/  USHF.L.U32 UR11, UR11, 0x6, URZ ;  /* 0x000000060b0b7899 */ /* 0x000fe2000800063f */
[----:B------:R-:W-:Y:S01]  /*1280*/  ISETP.NE.AND P1, PT, R5, 0x4, PT ;  /* 0x000000040500780c */ /* 0x000fe20003f25270 */
[----:B------:R-:W-:Y:S01]  /*1290*/  UIADD3 UR9, UR9, 0x14000, URZ ;  /* 0x0001400009097890 */ /* 0x000fe2000fffe03f */
[----:B------:R-:W-:Y:S01]  /*12a0*/  IADD3 R7, R7, 0x1, RZ ;  /* 0x0000000107077810 */ /* 0x000fe20007ffe0ff */
[----:B------:R-:W-:Y:S01]  /*12b0*/  UIADD3 UR8, UR32, 0x4000, URZ ;  /* 0x0000400020087890 */ /* 0x000fe2000fffe03f */
[----:B-12---:R-:W-:Y:S01]  /*12c0*/  SEL R3, RZ, 0x1, P1 ;  /* 0x00000001ff037807 */ /* 0x006fe20000800000 */
[----:B------:R-:W-:Y:S01]  /*12d0*/  UIADD3 UR32, UR32, 0x6000, URZ ;  /* 0x0000600020207890 */ /* 0x000fe2000fffe03f */
[----:B------:R-:W-:Y:S01]  /*12e0*/  SEL R5, R5, RZ, P1 ;  /* 0x000000ff05057207 */ /* 0x000fe20000800000 */
[----:B------:R-:W-:Y:S01]  /*12f0*/  UMOV UR35, UR11 ;  /* 0x0000000b00237c82 */ /* 0x000fe20008000000 */
[----:B------:R-:W-:Y:S01]  /*1300*/  UMOV UR33, UR9 ;  /* 0x0000000900217c82 */ /* 0x000fe20008000000 */
[----:B------:R-:W-:-:S03]  /*1310*/  LOP3.LUT R4, R4, R3, RZ, 0x3c, !PT ;  /* 0x0000000304047212 */ /* 0x000fc600078e3cff */
[----:B------:R3:W-:Y:S02]  /*1320*/  UTMALDG.4D [UR8], [UR4], desc[UR6] ;  /* 0x00000608040075b4 */ /* 0x0007e40008019000 */
[----:B------:R3:W-:Y:S02]  /*1330*/  UTMALDG.4D [UR32], [UR4], desc[UR6] ;  /* 0x00000620040075b4 */ /* 0x0007e40008019000 */
[----:B---3--:R-:W-:Y:S01]  /*1340*/  NOP ;  /* 0x0000000000007918 */ /* 0x008fe20000000000 */
.L_x_16:
[----:B------:R-:W-:-:S07]  /*1350*/  IADD3 R6, R6, -0x4, RZ ;  /* 0xfffffffc06067810 */ /* 0x000fce0007ffe0ff */
.L_x_10:
[----:B------:R-:W-:Y:S05]  /*1360*/  BSYNC B0 ;  /* 0x0000000000007941 */ /* 0x000fea0003800000 */
.L_x_9:
[----:B-12---:R-:W1:Y:S01]  /*1370*/  S2R R3, SR_CgaCtaId ;  /* 0x0000000000037919 */ /* 0x006e620000008800 */
[----:B------:R-:W-:Y:S02]  /*1380*/  MOV R2, 0x400 ;  /* 0x0000040000027802 */ /* 0x000fe40000000f00 */
[----:B------:R-:W-:Y:S02]  /*1390*/  SHF.L.U32 R57, RZ, 0x1f, RZ ;  /* 0x0000001fff397819 */ /* 0x000fe400000006ff */
[----:B-1----:R-:W-:-:S04]  /*13a0*/  LEA R2, R3, R2, 0x18 ;  /* 0x0000000203027211 */ /* 0x002fc800078ec0ff */
[----:B------:R-:W1:Y:S02]  /*13b0*/  SYNCS.PHASECHK.TRANS64.TRYWAIT P1, [R2+URZ+0x14040], R57 ;  /* 0x01404039020075a7 */ /* 0x000e64000802017f */
[----:B-1----:R-:W-:Y:S05]  /*13c0*/  @!P1 BRA `(.L_x_21) ;  /* 0x0000005400409947 */ /* 0x002fea0003800000 */
.L_x_68:
[----:B------:R-:W2:Y:S01]  /*13d0*/  SYNCS.PHASECHK.TRANS64.TRYWAIT P1, [R2+URZ+0x14000], R57 ;  /* 0x01400039020075a7 */ /* 0x000ea2000802017f */
[----:B------:R-:W-:Y:S01]  /*13e0*/  IMAD.MOV.U32 R3, RZ, RZ, RZ ;  /* 0x000000ffff037224 */ /* 0x000fe200078e00ff */
[----:B--2---:R-:W-:Y:S06]  /*13f0*/  @!P1 BRA `(.L_x_22) ;  /* 0x0000005400489947 */ /* 0x004fec0003800000 */
.L_x_69:
[----:B------:R-:W-:Y:S05]  /*1400*/  WARPSYNC.ALL ;  /* 0x0000000000007948 */ /* 0x000fea0003800000 */
[C---:B------:R-:W-:Y:S01]  /*1410*/  R2UR UR22, R2.reuse ;  /* 0x00000000021672ca */ /* 0x040fe200000e0000 */
[----:B------:R-:W-:Y:S01]  /*1420*/  WARPGROUP.ARRIVE ;  /* 0x00000000000079c5 */ /* 0x000fe20000000000 */
[----:B------:R-:W-:Y:S01]  /*1430*/  R2UR UR4, R2 ;  /* 0x00000000020472ca */ /* 0x000fe200000e0000 */
[----:B------:R-:W-:Y:S01]  /*1440*/  UMOV UR57, 0x40000040 ;  /* 0x4000004000397882 */ /* 0x000fe20000000000 */
[----:B------:R-:W-:Y:S01]  /*1450*/  UMOV UR15, 0x40000040 ;  /* 0x40000040000f7882 */ /* 0x000fe20000000000 */
[----:B------:R-:W-:Y:S01]  /*1460*/  UMOV UR13, UR57 ;  /* 0x00000039000d7c82 */ /* 0x000fe20008000000 */
[----:B------:R-:W-:Y:S01]  /*1470*/  UMOV UR53, 0x40000040 ;  /* 0x4000004000357882 */ /* 0x000fe20000000000 */
[----:B------:R-:W-:Y:S01]  /*1480*/  UMOV UR55, 0x40000040 ;  /* 0x4000004000377882 */ /* 0x000fe20000000000 */
[----:B------:R-:W-:Y:S01]  /*1490*/  UMOV UR5, 0x40000040 ;  /* 0x4000004000057882 */ /* 0x000fe20000000000 */
[----:B------:R-:W-:Y:S01]  /*14a0*/  UMOV UR7, 0x40000040 ;  /* 0x4000004000077882 */ /* 0x000fe20000000000 */
[----:B------:R-:W-:Y:S01]  /*14b0*/  UMOV UR25, 0x40000040 ;  /* 0x4000004000197882 */ /* 0x000fe20000000000 */
[----:B------:R-:W-:Y:S01]  /*14c0*/  UMOV UR27, 0x40000040 ;  /* 0x40000040001b7882 */ /* 0x000fe20000000000 */
[----:B------:R-:W-:Y:S01]  /*14d0*/  UMOV UR29, 0x40000040 ;  /* 0x40000040001d7882 */ /* 0x000fe20000000000 */
[----:B------:R-:W-:-:S02]  /*14e0*/  UIADD3 UR22, UR22, 0x4000, URZ ;  /* 0x0000400016167890 */ /* 0x000fc4000fffe03f */
[----:B------:R-:W-:Y:S02]  /*14f0*/  USHF.R.U32.HI UR4, URZ, 0x4, UR4 ;  /* 0x000000043f047899 */ /* 0x000fe40008011604 */
[----:B------:R-:W-:Y:S02]  /*1500*/  USHF.R.U32.HI UR22, URZ, 0x4, UR22 ;  /* 0x000000043f167899 */ /* 0x000fe40008011616 */
[----:B------:R-:W-:Y:S02]  /*1510*/  ULOP3.LUT UR4, UR4, 0x3fff, URZ, 0xc0, !UPT ;  /* 0x00003fff04047892 */ /* 0x000fe4000f8ec03f */
[----:B------:R-:W-:Y:S02]  /*1520*/  ULOP3.LUT UR22, UR22, 0x3fff, URZ, 0xc0, !UPT ;  /* 0x00003fff16167892 */ /* 0x000fe4000f8ec03f */
[----:B------:R-:W-:Y:S02]  /*1530*/  ULOP3.LUT UR56, UR4, 0x10000, URZ, 0xfc, !UPT ;  /* 0x0001000004387892 */ /* 0x000fe4000f8efc3f */
[----:B------:R-:W-:-:S02]  /*1540*/  ULOP3.LUT UR14, UR22, 0x10000, URZ, 0xfc, !UPT ;  /* 0x00010000160e7892 */ /* 0x000fc4000f8efc3f */
[----:B------:R-:W-:Y:S02]  /*1550*/  UIADD3 UR52, UR56, 0x2, URZ ;  /* 0x0000000238347890 */ /* 0x000fe4000fffe03f */
[----:B------:R-:W-:Y:S01]  /*1560*/  UIADD3 UR54, UR14, 0x2, URZ ;  /* 0x000000020e367890 */ /* 0x000fe2000fffe03f */
[----:B------:R-:W-:Y:S01]  /*1570*/  UMOV UR12, UR56 ;  /* 0x00000038000c7c82 */ /* 0x000fe20008000000 */
[----:B------:R-:W-:-:S03]  /*1580*/  UIADD3 UR4, UR56, 0x4, URZ ;  /* 0x0000000438047890 */ /* 0x000fc6000fffe03f */
[----:B------:R-:W-:Y:S01]  /*1590*/  HGMMA.64x64x16.F32.BF16 R24, gdesc[UR12], RZ, !UPT, gsb0 ;  /* 0x00e000000c1879f0 */ /* 0x000fe2000c0018ff */
[----:B------:R-:W-:Y:S02]  /*15a0*/  UIADD3 UR6, UR14, 0x4, URZ ;  /* 0x000000040e067890 */ /* 0x000fe4000fffe03f */
[----:B------:R-:W-:Y:S02]  /*15b0*/  UIADD3 UR24, UR56, 0x6, URZ ;  /* 0x0000000638187890 */ /* 0x000fe4000fffe03f */
[----:B------:R-:W-:Y:S02]  /*15c0*/  UIADD3 UR26, UR14, 0x6, URZ ;  /* 0x000000060e1a7890 */ /* 0x000fe4000fffe03f */
[----:B------:R-:W-:Y:S02]  /*15d0*/  UIADD3 UR28, UR56, 0x200, URZ ;  /* 0x00000200381c7890 */ /* 0x000fe4000fffe03f */
[----:B------:R-:W-:Y:S01]  /*15e0*/  UIADD3 UR30, UR14, 0x200, URZ ;  /* 0x000002000e1e7890 */ /* 0x000fe2000fffe03f */
[----:B------:R-:W-:Y:S01]  /*15f0*/  UMOV UR31, 0x40000040 ;  /* 0x40000040001f7882 */ /* 0x000fe20000000000 */
[----:B------:R-:W-:-:S02]  /*1600*/  UIADD3 UR40, UR56, 0x202, URZ ;  /* 0x0000020238287890 */ /* 0x000fc4000fffe03f */
[----:B------:R-:W-:Y:S01]  /*1610*/  UIADD3 UR42, UR14, 0x202, URZ ;  /* 0x000002020e2a7890 */ /* 0x000fe2000fffe03f */
[----:B------:R-:W-:Y:S01]  /*1620*/  UMOV UR41, 0x40000040 ;  /* 0x4000004000297882 */ /* 0x000fe20000000000 */
[----:B------:R-:W-:Y:S01]  /*1630*/  UMOV UR43, 0x40000040 ;  /* 0x40000040002b7882 */ /* 0x000fe20000000000 */
[----:B------:R-:W-:Y:S02]  /*1640*/  UIADD3 UR44, UR56, 0x204, URZ ;  /* 0x00000204382c7890 */ /* 0x000fe4000fffe03f */
[----:B------:R-:W-:Y:S01]  /*1650*/  UIADD3 UR46, UR14, 0x204, URZ ;  /* 0x000002040e2e7890 */ /* 0x000fe2000fffe03f */
[----:B------:R-:W-:Y:S01]  /*1660*/  UMOV UR45, 0x40000040 ;  /* 0x40000040002d7882 */ /* 0x000fe20000000000 */
[----:B------:R-:W-:Y:S01]  /*1670*/  UMOV UR47, 0x40000040 ;  /* 0x40000040002f7882 */ /* 0x000fe20000000000 */
[----:B------:R-:W-:Y:S02]  /*1680*/  UIADD3 UR48, UR56, 0x206, URZ ;  /* 0x0000020638307890 */ /* 0x000fe4000fffe03f */
[----:B------:R-:W-:Y:S01]  /*1690*/  UIADD3 UR50, UR14, 0x206, URZ ;  /* 0x000002060e327890 */ /* 0x000fe2000fffe03f */
[----:B------:R-:W-:Y:S01]  /*16a0*/  UMOV UR49, 0x40000040 ;  /* 0x4000004000317882 */ /* 0x000fe20000000000 */
[----:B------:R-:W-:Y:S01]  /*16b0*/  UMOV UR51, 0x40000040 ;  /* 0x4000004000337882 */ /* 0x000fe20000000000 */
[----:B------:R-:W-:-:S02]  /*16c0*/  WARPGROUP.DEPBAR.LE gsb0, 0x0 ;  /* 0x00008000000079c5 */ /* 0x000fc40000010000 */
[----:B------:R-:W-:-:S06]  /*16d0*/  WARPGROUP.ARRIVE ;  /* 0x00000000000079c5 */ /* 0x000fcc0000000000 */
[----:B------:R-:W-:Y:S03]  /*16e0*/  HGMMA.64x64x16.F32.BF16 R24, gdesc[UR52], R24, gsb0 ;  /* 0x00e00000341879f0 */ /* 0x000fe60008001818 */
[----:B------:R-:W-:Y:S02]  /*16f0*/  WARPGROUP.DEPBAR.LE gsb0, 0x0 ;  /* 0x00008000000079c5 */ /* 0x000fe40000010000 */
[----:B------:R-:W-:-:S06]  /*1700*/  WARPGROUP.ARRIVE ;  /* 0x00000000000079c5 */ /* 0x000fcc0000000000 */
[----:B------:R-:W-:Y:S01]  /*1710*/  HGMMA.64x64x16.F32.BF16 R24, gdesc[UR4], R24, gsb0 ;  /* 0x00e00000041879f0 */ /* 0x000fe20008001818 */
[----:B------:R-:W-:Y:S02]  /*1720*/  ULDC UR6, c[0x0][0x604] ;  /* 0x0001810000067ab9 */ /* 0x000fe40000000800 */
[----:B------:R-:W-:Y:S02]  /*1730*/  WARPGROUP.DEPBAR.LE gsb0, 0x0 ;  /* 0x00008000000079c5 */ /* 0x000fe40000010000 */
[----:B------:R-:W-:-:S06]  /*1740*/  WARPGROUP.ARRIVE ;  /* 0x00000000000079c5 */ /* 0x000fcc0000000000 */
[----:B------:R-:W-:Y:S03]  /*1750*/  HGMMA.64x64x16.F32.BF16 R24, gdesc[UR24], R24, gsb0 ;  /* 0x00e00000181879f0 */ /* 0x000fe60008001818 */
        /* <DEDUP_REMOVED lines=13> */
[----:B------:R-:W-:Y:S01]  /*1830*/  FMNMX R9, R24, R25, !PT ;  /* 0x0000001918097209 */ /* 0x000fe20007800000 */
[----:B------:R-:W3:Y:S03]  /*1840*/  SYNCS.PHASECHK.TRANS64.TRYWAIT P6, [R2+URZ+0x14008], R57 ;  /* 0x01400839020075a7 */ /* 0x000ee600080c017f */
[----:B------:R-:W-:-:S04]  /*1850*/  FMNMX R0, R28, R9, !PT ;  /* 0x000000091c007209 */ /* 0x000fc80007800000 */
[----:B------:R-:W-:-:S04]  /*1860*/  FMNMX R9, R29, R0, !PT ;  /* 0x000000001d097209 */ /* 0x000fc80007800000 */
[----:B------:R-:W-:-:S04]  /*1870*/  FMNMX R0, R32, R9, !PT ;  /* 0x0000000920007209 */ /* 0x000fc80007800000 */
[----:B------:R-:W-:-:S04]  /*1880*/  FMNMX R9, R33, R0, !PT ;  /* 0x0000000021097209 */ /* 0x000fc80007800000 */
[----:B------:R-:W-:Y:S02]  /*1890*/  FMNMX R0, R36, R9, !PT ;  /* 0x0000000924007209 */ /* 0x000fe40007800000 */
[----:B------:R-:W-:Y:S02]  /*18a0*/  FMNMX R9, R26, R27, !PT ;  /* 0x0000001b1a097209 */ /* 0x000fe40007800000 */
[----:B------:R-:W-:Y:S02]  /*18b0*/  FMNMX R13, R37, R0, !PT ;  /* 0x00000000250d7209 */ /* 0x000fe40007800000 */
[----:B------:R-:W-:Y:S02]  /*18c0*/  FMNMX R0, R30, R9, !PT ;  /* 0x000000091e007209 */ /* 0x000fe40007800000 */
[----:B------:R-:W-:Y:S02]  /*18d0*/  FMNMX R14, R40, R13, !PT ;  /* 0x0000000d280e7209 */ /* 0x000fe40007800000 */
[----:B------:R-:W-:-:S02]  /*18e0*/  FMNMX R9, R31, R0, !PT ;  /* 0x000000001f097209 */ /* 0x000fc40007800000 */
        /* <DEDUP_REMOVED lines=13> */
[----:B------:R-:W-:-:S03]  /*19c0*/  FMNMX R0, R46, R9, !PT ;  /* 0x000000092e007209 */ /* 0x000fc60007800000 */
[----:B------:R-:W4:Y:S01]  /*19d0*/  SHFL.BFLY PT, R13, R14, 0x1, 0x1f ;  /* 0x0c201f000e0d7f89 */ /* 0x000f2200000e0000 */
[----:B------:R-:W-:-:S04]  /*19e0*/  FMNMX R9, R47, R0, !PT ;  /* 0x000000002f097209 */ /* 0x000fc80007800000 */
[----:B------:R-:W-:-:S04]  /*19f0*/  FMNMX R0, R50, R9, !PT ;  /* 0x0000000932007209 */ /* 0x000fc80007800000 */
[----:B------:R-:W-:-:S04]  /*1a00*/  FMNMX R9, R51, R0, !PT ;  /* 0x0000000033097209 */ /* 0x000fc80007800000 */
[----:B------:R-:W-:-:S04]  /*1a10*/  FMNMX R0, R54, R9, !PT ;  /* 0x0000000936007209 */ /* 0x000fc80007800000 */
[----:B------:R-:W-:-:S05]  /*1a20*/  FMNMX R9, R55, R0, !PT ;  /* 0x0000000037097209 */ /* 0x000fca0007800000 */
[----:B------:R-:W5:Y:S01]  /*1a30*/  SHFL.BFLY PT, R0, R9, 0x1, 0x1f ;  /* 0x0c201f0009007f89 */ /* 0x000f6200000e0000 */
[----:B----4-:R-:W-:-:S05]  /*1a40*/  FMNMX R13, R14, R13, !PT ;  /* 0x0000000d0e0d7209 */ /* 0x010fca0007800000 */
[----:B------:R-:W4:Y:S01]  /*1a50*/  SHFL.BFLY PT, R18, R13, 0x2, 0x1f ;  /* 0x0c401f000d127f89 */ /* 0x000f2200000e0000 */
[----:B-----5:R-:W-:-:S05]  /*1a60*/  FMNMX R15, R9, R0, !PT ;  /* 0x00000000090f7209 */ /* 0x020fca0007800000 */
[----:B------:R-:W5:Y:S01]  /*1a70*/  SHFL.BFLY PT, R14, R15, 0x2, 0x1f ;  /* 0x0c401f000f0e7f89 */ /* 0x000f6200000e0000 */
[----:B----4-:R-:W-:-:S04]  /*1a80*/  FMNMX R0, R13, R18, !PT ;  /* 0x000000120d007209 */ /* 0x010fc80007800000 */
[----:B------:R-:W-:-:S04]  /*1a90*/  FSETP.NEU.AND P1, PT, R0, -INF , PT ;  /* 0xff8000000000780b */ /* 0x000fc80003f2d000 */
[----:B------:R-:W-:-:S05]  /*1aa0*/  FSEL R17, R0, RZ, P1 ;  /* 0x000000ff00117208 */ /* 0x000fca0000800000 */
[----:B------:R-:W-:-:S04]  /*1ab0*/  FMUL R99, R17, UR6 ;  /* 0x0000000611637c20 */ /* 0x000fc80008400000 */
[--C-:B------:R-:W-:Y:S01]  /*1ac0*/  FFMA R24, R24, UR6, -R99.reuse ;  /* 0x0000000618187c23 */ /* 0x100fe20008000863 */
[--C-:B------:R-:W-:Y:S01]  /*1ad0*/  FFMA R25, R25, UR6, -R99.reuse ;  /* 0x0000000619197c23 */ /* 0x100fe20008000863 */
[--C-:B------:R-:W-:Y:S01]  /*1ae0*/  FFMA R28, R28, UR6, -R99.reuse ;  /* 0x000000061c1c7c23 */ /* 0x100fe20008000863 */
[--C-:B------:R-:W-:Y:S01]  /*1af0*/  FFMA R18, R29, UR6, -R99.reuse ;  /* 0x000000061d127c23 */ /* 0x100fe20008000863 */
[--C-:B------:R-:W-:Y:S01]  /*1b00*/  FFMA R19, R32, UR6, -R99.reuse ;  /* 0x0000000620137c23 */ /* 0x100fe20008000863 */
[----:B------:R-:W-:Y:S01]  /*1b10*/  FSETP.GEU.AND P4, PT, R24, -126, PT ;  /* 0xc2fc00001800780b */ /* 0x000fe20003f8e000 */
[--C-:B------:R-:W-:Y:S01]  /*1b20*/  FFMA R22, R33, UR6, -R99.reuse ;  /* 0x0000000621167c23 */ /* 0x100fe20008000863 */
[----:B------:R-:W-:Y:S01]  /*1b30*/  FSETP.GEU.AND P5, PT, R25, -126, PT ;  /* 0xc2fc00001900780b */ /* 0x000fe20003fae000 */
[--C-:B------:R-:W-:Y:S01]  /*1b40*/  FFMA R93, R36, UR6, -R99.reuse ;  /* 0x00000006245d7c23 */ /* 0x100fe20008000863 */
[----:B-----5:R-:W-:Y:S01]  /*1b50*/  FMNMX R9, R15, R14, !PT ;  /* 0x0000000e0f097209 */ /* 0x020fe20007800000 */
[--C-:B------:R-:W-:Y:S01]  /*1b60*/  FFMA R96, R37, UR6, -R99.reuse ;  /* 0x0000000625607c23 */ /* 0x100fe20008000863 */
[----:B------:R-:W-:Y:S01]  /*1b70*/  FSETP.GEU.AND P2, PT, R28, -126, PT ;  /* 0xc2fc00001c00780b */ /* 0x000fe20003f4e000 */
[--C-:B------:R-:W-:Y:S01]  /*1b80*/  FFMA R21, R40, UR6, -R99.reuse ;  /* 0x0000000628157c23 */ /* 0x100fe20008000863 */
[----:B------:R-:W-:Y:S01]  /*1b90*/  FSETP.NEU.AND P1, PT, R9, -INF , PT ;  /* 0xff8000000900780b */ /* 0x000fe20003f2d000 */
[--C-:B------:R-:W-:Y:S01]  /*1ba0*/  FFMA R92, R41, UR6, -R99.reuse ;  /* 0x00000006295c7c23 */ /* 0x100fe20008000863 */
[--C-:B------:R-:W-:Y:S01]  /*1bb0*/  FFMA R95, R44, UR6, -R99.reuse ;  /* 0x000000062c5f7c23 */ /* 0x100fe20008000863 */
[--C-:B------:R-:W-:Y:S01]  /*1bc0*/  FFMA R98, R45, UR6, -R99.reuse ;  /* 0x000000062d627c23 */ /* 0x100fe20008000863 */
[----:B------:R-:W-:Y:S01]  /*1bd0*/  FSEL R14, R9, RZ, P1 ;  /* 0x000000ff090e7208 */ /* 0x000fe20000800000 */
[----:B------:R-:W-:Y:S01]  /*1be0*/  @!P4 FMUL R24, R24, 0.5 ;  /* 0x3f0000001818c820 */ /* 0x000fe20000400000 */
[----:B------:R-:W-:Y:S01]  /*1bf0*/  FSETP.GEU.AND P1, PT, R18, -126, PT ;  /* 0xc2fc00001200780b */ /* 0x000fe20003f2e000 */
[----:B------:R-:W-:Y:S01]  /*1c00*/  @!P5 FMUL R25, R25, 0.5 ;  /* 0x3f0000001919d820 */ /* 0x000fe20000400000 */
[--C-:B------:R-:W-:Y:S01]  /*1c10*/  FFMA R23, R48, UR6, -R99.reuse ;  /* 0x0000000630177c23 */ /* 0x100fe20008000863 */
[----:B------:R-:W-:Y:S01]  /*1c20*/  FMUL R111, R14, UR6 ;  /* 0x000000060e6f7c20 */ /* 0x000fe20008400000 */
[----:B------:R4:W5:Y:S01]  /*1c30*/  MUFU.EX2 R13, R24 ;  /* 0x00000018000d7308 */ /* 0x0009620000000800 */
[----:B------:R-:W-:Y:S01]  /*1c40*/  @!P2 FMUL R28, R28, 0.5 ;  /* 0x3f0000001c1ca820 */ /* 0x000fe20000400000 */
[----:B------:R-:W-:Y:S01]  /*1c50*/  FFMA R94, R49, UR6, -R99 ;  /* 0x00000006315e7c23 */ /* 0x000fe20008000863 */
[--C-:B------:R-:W-:Y:S01]  /*1c60*/  FFMA R17, R26, UR6, -R111.reuse ;  /* 0x000000061a117c23 */ /* 0x100fe2000800086f */
[--C-:B------:R-:W-:Y:S01]  /*1c70*/  FFMA R20, R27, UR6, -R111.reuse ;  /* 0x000000061b147c23 */ /* 0x100fe2000800086f */
[--C-:B------:R-:W-:Y:S01]  /*1c80*/  FFMA R30, R30, UR6, -R111.reuse ;  /* 0x000000061e1e7c23 */ /* 0x100fe2000800086f */
[----:B------:R-:W-:Y:S01]  /*1c90*/  FFMA R31, R31, UR6, -R111 ;  /* 0x000000061f1f7c23 */ /* 0x000fe2000800086f */
[----:B------:R-:W-:Y:S01]  /*1ca0*/  FFMA R97, R52, UR6, -R99 ;  /* 0x0000000634617c23 */ /* 0x000fe20008000863 */
[----:B------:R-:W1:Y:S01]  /*1cb0*/  MUFU.EX2 R14, R25 ;  /* 0x00000019000e7308 */ /* 0x000e620000000800 */
[----:B----4-:R-:W-:Y:S01]  /*1cc0*/  P2R R24, PR, RZ, 0x4 ;  /* 0x00000004ff187803 */ /* 0x010fe20000000000 */
[----:B------:R-:W-:Y:S01]  /*1cd0*/  @!P1 FMUL R18, R18, 0.5 ;  /* 0x3f00000012129820 */ /* 0x000fe20000400000 */
[----:B------:R-:W-:Y:S01]  /*1ce0*/  FSETP.GEU.AND P2, PT, R17, -126, PT ;  /* 0xc2fc00001100780b */ /* 0x000fe20003f4e000 */
[--C-:B------:R-:W-:Y:S01]  /*1cf0*/  FFMA R104, R34, UR6, -R111.reuse ;  /* 0x0000000622687c23 */ /* 0x100fe2000800086f */
[----:B------:R-:W-:Y:S01]  /*1d00*/  FSETP.GEU.AND P3, PT, R20, -126, PT ;  /* 0xc2fc00001400780b */ /* 0x000fe20003f6e000 */
[--C-:B------:R-:W-:Y:S01]  /*1d10*/  FFMA R107, R35, UR6, -R111.reuse ;  /* 0x00000006236b7c23 */ /* 0x100fe2000800086f */
[--C-:B------:R-:W-:Y:S01]  /*1d20*/  FFMA R110, R38, UR6, -R111.reuse ;  /* 0x00000006266e7c23 */ /* 0x100fe2000800086f */
[----:B------:R4:W2:Y:S01]  /*1d30*/  MUFU.EX2 R15, R28 ;  /* 0x0000001c000f7308 */ /* 0x0008a20000000800 */
[----:B-----5:R-:W-:Y:S01]  /*1d40*/  @!P4 FMUL R13, R13, R13 ;  /* 0x0000000d0d0dc220 */ /* 0x020fe20000400000 */
[----:B------:R-:W-:Y:S01]  /*1d50*/  FSETP.GEU.AND P4, PT, R30, -126, PT ;  /* 0xc2fc00001e00780b */ /* 0x000fe20003f8e000 */
[--C-:B------:R-:W-:Y:S01]  /*1d60*/  FFMA R113, R39, UR6, -R111.reuse ;  /* 0x0000000627717c23 */ /* 0x100fe2000800086f */
[--C-:B------:R-:W-:Y:S01]  /*1d70*/  FFMA R103, R42, UR6, -R111.reuse ;  /* 0x000000062a677c23 */ /* 0x100fe2000800086f */
[--C-:B------:R-:W-:Y:S01]  /*1d80*/  FFMA R106, R43, UR6, -R111.reuse ;  /* 0x000000062b6a7c23 */ /* 0x100fe2000800086f */
[--C-:B------:R-:W-:Y:S01]  /*1d90*/  FFMA R109, R46, UR6, -R111.reuse ;  /* 0x000000062e6d7c23 */ /* 0x100fe2000800086f */
[--C-:B------:R-:W-:Y:S01]  /*1da0*/  FFMA R112, R47, UR6, -R111.reuse ;  /* 0x000000062f707c23 */ /* 0x100fe2000800086f */
[----:B------:R-:W-:Y:S01]  /*1db0*/  @!P2 FMUL R17, R17, 0.5 ;  /* 0x3f0000001111a820 */ /* 0x000fe20000400000 */
[----:B-1----:R-:W-:Y:S01]  /*1dc0*/  @!P5 FMUL R14, R14, R14 ;  /* 0x0000000e0e0ed220 */ /* 0x002fe20000400000 */
[----:B------:R-:W-:Y:S01]  /*1dd0*/  FSETP.GEU.AND P5, PT, R31, -126, PT ;  /* 0xc2fc00001f00780b */ /* 0x000fe20003fae000 */
[----:B------:R-:W-:Y:S01]  /*1de0*/  @!P3 FMUL R20, R20, 0.5 ;  /* 0x3f0000001414b820 */ /* 0x000fe20000400000 */
[----:B------:R-:W1:Y:S01]  /*1df0*/  MUFU.EX2 R18, R18 ;  /* 0x0000001200127308 */ /* 0x000e620000000800 */
[--C-:B------:R-:W-:Y:S01]  /*1e00*/  FFMA R102, R50, UR6, -R111.reuse ;  /* 0x0000000632667c23 */ /* 0x100fe2000800086f */
[--C-:B------:R-:W-:Y:S01]  /*1e10*/  FFMA R105, R51, UR6, -R111.reuse ;  /* 0x0000000633697c23 */ /* 0x100fe2000800086f */
[----:B------:R-:W-:Y:S01]  /*1e20*/  @!P4 FMUL R30, R30, 0.5 ;  /* 0x3f0000001e1ec820 */ /* 0x000fe20000400000 */
[----:B------:R-:W-:Y:S01]  /*1e30*/  FFMA R108, R54, UR6, -R111 ;  /* 0x00000006366c7c23 */ /* 0x000fe2000800086f */
[----:B------:R-:W-:Y:S01]  /*1e40*/  FFMA R99, R53, UR6, -R99 ;  /* 0x0000000635637c23 */ /* 0x000fe20008000863 */
[----:B------:R-:W-:-:S02]  /*1e50*/  FFMA R111, R55, UR6, -R111 ;  /* 0x00000006376f7c23 */ /* 0x000fc4000800086f */
[----:B------:R-:W1:Y:S03]  /*1e60*/  MUFU.EX2 R17, R17 ;  /* 0x0000001100117308 */ /* 0x000e660000000800 */
[----:B------:R-:W-:-:S05]  /*1e70*/  @!P5 FMUL R31, R31, 0.5 ;  /* 0x3f0000001f1fd820 */ /* 0x000fca0000400000 */
[----:B------:R-:W1:Y:S08]  /*1e80*/  MUFU.EX2 R20, R20 ;  /* 0x0000001400147308 */ /* 0x000e700000000800 */
[----:B------:R4:W1:Y:S08]  /*1e90*/  MUFU.EX2 R100, R30 ;  /* 0x0000001e00647308 */ /* 0x0008700000000800 */
[----:B------:R4:W1:Y:S01]  /*1ea0*/  MUFU.EX2 R101, R31 ;  /* 0x0000001f00657308 */ /* 0x0008620000000800 */
[----:B--23--:R-:W-:Y:S05]  /*1eb0*/  @!P6 BRA `(.L_x_23) ;  /* 0x0000004800ace947 */ /* 0x00cfea0003800000 */
.L_x_70:
[----:B------:R-:W-:Y:S01]  /*1ec0*/  ISETP.NE.AND P6, PT, R24, RZ, PT ;  /* 0x000000ff1800720c */ /* 0x000fe20003fc5270 */
[----:B-1----:R-:W-:Y:S01]  /*1ed0*/  @!P1 FMUL R18, R18, R18 ;  /* 0x0000001212129220 */ /* 0x002fe20000400000 */
[----:B------:R-:W-:Y:S01]  /*1ee0*/  @!P2 FMUL R17, R17, R17 ;  /* 0x000000111111a220 */ /* 0x000fe20000400000 */
[----:B------:R-:W-:Y:S01]  /*1ef0*/  @!P3 FMUL R20, R20, R20 ;  /* 0x000000141414b220 */ /* 0x000fe20000400000 */
[----:B------:R-:W-:Y:S01]  /*1f00*/  @!P4 FMUL R100, R100, R100 ;  /* 0x000000646464c220 */ /* 0x000fe20000400000 */
[----:B------:R-:W-:Y:S01]  /*1f10*/  @!P5 FMUL R101, R101, R101 ;  /* 0x000000656565d220 */ /* 0x000fe20000400000 */
[----:B------:R-:W-:Y:S01]  /*1f20*/  ULOP3.LUT UR22, UR22, 0x2000000, URZ, 0xfc, !UPT ;  /* 0x0200000016167892 */ /* 0x000fe2000f8efc3f */
[----:B------:R-:W-:Y:S01]  /*1f30*/  F2FP.BF16.F32.PACK_AB R88, R14, R13 ;  /* 0x0000000d0e58723e */ /* 0x000fe200000010ff */
[----:B------:R-:W-:Y:S01]  /*1f40*/  UMOV UR7, 0x40000040 ;  /* 0x4000004000077882 */ /* 0x000fe20000000000 */
[----:B------:R-:W-:Y:S01]  /*1f50*/  F2FP.BF16.F32.PACK_AB R89, R20, R17 ;  /* 0x000000111459723e */ /* 0x000fe200000010ff */
[----:B------:R-:W-:Y:S01]  /*1f60*/  UIADD3 UR6, UR22, 0x400, URZ ;  /* 0x0000040016067890 */ /* 0x000fe2000fffe03f */
[----:B------:R-:W-:-:S02]  /*1f70*/  F2FP.BF16.F32.PACK_AB R91, R101, R100 ;  /* 0x00000064655b723e */ /* 0x000fc400000010ff */
[----:B------:R-:W-:Y:S01]  /*1f80*/  @!P6 FMUL R15, R15, R15 ;  /* 0x0000000f0f0fe220 */ /* 0x000fe20000400000 */
[----:B------:R-:W-:Y:S02]  /*1f90*/  FSETP.GEU.AND P6, PT, R19, -126, PT ;  /* 0xc2fc00001300780b */ /* 0x000fe40003fce000 */
[----:B------:R-:W-:Y:S02]  /*1fa0*/  FSETP.GEU.AND P1, PT, R22, -126, PT ;  /* 0xc2fc00001600780b */ /* 0x000fe40003f2e000 */
[----:B------:R-:W-:Y:S02]  /*1fb0*/  F2FP.BF16.F32.PACK_AB R90, R18, R15 ;  /* 0x0000000f125a723e */ /* 0x000fe400000010ff */
[----:B------:R-:W-:Y:S02]  /*1fc0*/  FSETP.GEU.AND P2, PT, R93, -126, PT ;  /* 0xc2fc00005d00780b */ /* 0x000fe40003f4e000 */
[----:B--2-4-:R-:W-:Y:S01]  /*1fd0*/  WARPGROUP.ARRIVE ;  /* 0x00000000000079c5 */ /* 0x014fe20000000000 */
[----:B------:R-:W-:-:S02]  /*1fe0*/  FSETP.GEU.AND P3, PT, R96, -126, PT ;  /* 0xc2fc00006000780b */ /* 0x000fc40003f6e000 */
[----:B------:R-:W-:Y:S02]  /*1ff0*/  FSETP.GEU.AND P4, PT, R104, -126, PT ;  /* 0xc2fc00006800780b */ /* 0x000fe40003f8e000 */
[----:B------:R-:W-:Y:S01]  /*2000*/  @!P6 FMUL R19, R19, 0.5 ;  /* 0x3f0000001313e820 */ /* 0x000fe20000400000 */
[----:B------:R-:W-:Y:S01]  /*2010*/  HGMMA.64x128x16.F32.BF16 R24, R88, gdesc[UR4].tnspB, RZ, !UPT, gsb0 ;  /* 0x41e0000458187df0 */ /* 0x000fe2000c0018ff */
[----:B------:R-:W-:Y:S01]  /*2020*/  @!P1 FMUL R22, R22, 0.5 ;  /* 0x3f00000016169820 */ /* 0x000fe20000400000 */
[----:B------:R-:W-:Y:S01]  /*2030*/  FSETP.GEU.AND P5, PT, R107, -126, PT ;  /* 0xc2fc00006b00780b */ /* 0x000fe20003fae000 */
[----:B------:R-:W-:Y:S02]  /*2040*/  UIADD3 UR6, UR22, 0x480, URZ ;  /* 0x0000048016067890 */ /* 0x000fe4000fffe03f */
[----:B------:R-:W1:Y:S01]  /*2050*/  MUFU.EX2 R19, R19 ;  /* 0x0000001300137308 */ /* 0x000e620000000800 */
[----:B------:R-:W-:Y:S01]  /*2060*/  @!P2 FMUL R93, R93, 0.5 ;  /* 0x3f0000005d5da820 */ /* 0x000fe20000400000 */
[----:B------:R-:W-:Y:S01]  /*2070*/  UMOV UR7, 0x40000040 ;  /* 0x4000004000077882 */ /* 0x000fe20000000000 */
[----:B------:R-:W-:-:S02]  /*2080*/  @!P3 FMUL R96, R96, 0.5 ;  /* 0x3f0000006060b820 */ /* 0x000fc40000400000 */
[----:B------:R-:W-:-:S03]  /*2090*/  @!P4 FMUL R104, R104, 0.5 ;  /* 0x3f0000006868c820 */ /* 0x000fc60000400000 */
[----:B------:R-:W2:Y:S02]  /*20a0*/  MUFU.EX2 R22, R22 ;  /* 0x0000001600167308 */ /* 0x000ea40000000800 */
[----:B------:R-:W-:-:S06]  /*20b0*/  @!P5 FMUL R107, R107, 0.5 ;  /* 0x3f0000006b6bd820 */ /* 0x000fcc0000400000 */
[----:B------:R-:W3:Y:S01]  /*20c0*/  MUFU.EX2 R93, R93 ;  /* 0x0000005d005d7308 */ /* 0x000ee20000000800 */
[----:B-1----:R-:W-:Y:S01]  /*20d0*/  @!P6 FMUL R19, R19, R19 ;  /* 0x000000131313e220 */ /* 0x002fe20000400000 */
[----:B------:R-:W-:-:S06]  /*20e0*/  FSETP.GEU.AND P6, PT, R110, -126, PT ;  /* 0xc2fc00006e00780b */ /* 0x000fcc0003fce000 */
[----:B------:R-:W1:Y:S01]  /*20f0*/  MUFU.EX2 R96, R96 ;  /* 0x0000006000607308 */ /* 0x000e620000000800 */
[----:B--2---:R-:W-:Y:S01]  /*2100*/  @!P1 FMUL R22, R22, R22 ;  /* 0x0000001616169220 */ /* 0x004fe20000400000 */
[----:B------:R-:W-:-:S05]  /*2110*/  FSETP.GEU.AND P1, PT, R113, -126, PT ;  /* 0xc2fc00007100780b */ /* 0x000fca0003f2e000 */
[----:B------:R-:W-:Y:S01]  /*2120*/  @!P6 FMUL R110, R110, 0.5 ;  /* 0x3f0000006e6ee820 */ /* 0x000fe20000400000 */
[----:B------:R-:W2:Y:S01]  /*2130*/  MUFU.EX2 R104, R104 ;  /* 0x0000006800687308 */ /* 0x000ea20000000800 */
[----:B---3--:R-:W-:Y:S01]  /*2140*/  @!P2 FMUL R93, R93, R93 ;  /* 0x0000005d5d5da220 */ /* 0x008fe20000400000 */
[----:B------:R-:W-:-:S05]  /*2150*/  FSETP.GEU.AND P2, PT, R95, -126, PT ;  /* 0xc2fc00005f00780b */ /* 0x000fca0003f4e000 */
[----:B------:R-:W-:Y:S01]  /*2160*/  @!P1 FMUL R113, R113, 0.5 ;  /* 0x3f00000071719820 */ /* 0x000fe20000400000 */
[----:B------:R-:W3:Y:S01]  /*2170*/  MUFU.EX2 R115, R107 ;  /* 0x0000006b00737308 */ /* 0x000ee20000000800 */
[----:B-1----:R-:W-:Y:S01]  /*2180*/  @!P3 FMUL R96, R96, R96 ;  /* 0x000000606060b220 */ /* 0x002fe20000400000 */
[----:B------:R-:W-:-:S05]  /*2190*/  FSETP.GEU.AND P3, PT, R98, -126, PT ;  /* 0xc2fc00006200780b */ /* 0x000fca0003f6e000 */
[----:B------:R-:W-:Y:S01]  /*21a0*/  @!P2 FMUL R95, R95, 0.5 ;  /* 0x3f0000005f5fa820 */ /* 0x000fe20000400000 */
        /* <DEDUP_REMOVED lines=18> */
[----:B------:R-:W-:-:S03]  /*22d0*/  FSETP.GEU.AND P2, PT, R97, -126, PT ;  /* 0xc2fc00006100780b */ /* 0x000fc60003f4e000 */
[----:B------:R-:W-:Y:S02]  /*22e0*/  FADD R15, R15, R116 ;  /* 0x000000740f0f7221 */ /* 0x000fe40000000000 */
[----:B------:R-:W-:Y:S01]  /*22f0*/  @!P1 FMUL R92, R92, 0.5 ;  /* 0x3f0000005c5c9820 */ /* 0x000fe20000400000 */
[----:B------:R-:W3:Y:S01]  /*2300*/  MUFU.EX2 R110, R21 ;  /* 0x00000015006e7308 */ /* 0x000ee20000000800 */
[----:B-1----:R-:W-:Y:S01]  /*2310*/  @!P3 FMUL R113, R113, R113 ;  /* 0x000000717171b220 */ /* 0x002fe20000400000 */
[----:B------:R-:W-:-:S03]  /*2320*/  FSETP.GEU.AND P3, PT, R99, -126, PT ;  /* 0xc2fc00006300780b */ /* 0x000fc60003f6e000 */
[----:B------:R-:W-:Y:S02]  /*2330*/  FADD R18, R18, R113 ;  /* 0x0000007112127221 */ /* 0x000fe40000000000 */
[----:B------:R-:W-:Y:S01]  /*2340*/  @!P2 FMUL R97, R97, 0.5 ;  /* 0x3f0000006161a820 */ /* 0x000fe20000400000 */
[----:B------:R-:W1:Y:S01]  /*2350*/  MUFU.EX2 R107, R92 ;  /* 0x0000005c006b7308 */ /* 0x000e620000000800 */
[----:B--2---:R-:W-:Y:S01]  /*2360*/  @!P4 FMUL R118, R118, R118 ;  /* 0x000000767676c220 */ /* 0x004fe20000400000 */
[----:B------:R-:W-:-:S03]  /*2370*/  FSETP.GEU.AND P4, PT, R102, -126, PT ;  /* 0xc2fc00006600780b */ /* 0x000fc60003f8e000 */
[----:B------:R-:W-:Y:S02]  /*2380*/  FADD R17, R17, R118 ;  /* 0x0000007611117221 */ /* 0x000fe40000000000 */
        /* <DEDUP_REMOVED lines=8> */
[----:B------:R-:W-:-:S05]  /*2410*/  FSETP.GEU.AND P1, PT, R112, -126, PT ;  /* 0xc2fc00007000780b */ /* 0x000fca0003f2e000 */
[----:B------:R-:W-:Y:S01]  /*2420*/  @!P6 FMUL R109, R109, 0.5 ;  /* 0x3f0000006d6de820 */ /* 0x000fe20000400000 */
[----:B--2---:R-:W-:Y:S01]  /*2430*/  @!P5 FMUL R21, R21, R21 ;  /* 0x000000151515d220 */ /* 0x004fe20000400000 */
[----:B------:R-:W-:Y:S02]  /*2440*/  FSETP.GEU.AND P5, PT, R105, -126, PT ;  /* 0xc2fc00006900780b */ /* 0x000fe40003fae000 */
[----:B------:R-:W1:Y:S01]  /*2450*/  MUFU.EX2 R95, R109 ;  /* 0x0000006d005f7308 */ /* 0x000e620000000800 */
[----:B------:R-:W-:-:S03]  /*2460*/  FADD R20, R20, R21 ;  /* 0x0000001514147221 */ /* 0x000fc60000000000 */
[----:B------:R-:W-:Y:S01]  /*2470*/  @!P1 FMUL R112, R112, 0.5 ;  /* 0x3f00000070709820 */ /* 0x000fe20000400000 */
[----:B---3--:R-:W-:-:S03]  /*2480*/  @!P3 FMUL R99, R99, R99 ;  /* 0x000000636363b220 */ /* 0x008fc60000400000 */
[----:B------:R-:W2:Y:S03]  /*2490*/  MUFU.EX2 R92, R112 ;  /* 0x00000070005c7308 */ /* 0x000ea60000000800 */
[----:B------:R-:W-:Y:S01]  /*24a0*/  @!P5 FMUL R105, R105, 0.5 ;  /* 0x3f0000006969d820 */ /* 0x000fe20000400000 */
[----:B------:R-:W-:Y:S02]  /*24b0*/  WARPGROUP.DEPBAR.LE gsb0, 0x0 ;  /* 0x00008000000079c5 */ /* 0x000fe40000010000 */
[----:B------:R-:W-:Y:S01]  /*24c0*/  F2FP.BF16.F32.PACK_AB R88, R22, R19 ;  /* 0x000000131658723e */ /* 0x000fe200000010ff */
[----:B-1----:R-:W-:Y:S01]  /*24d0*/  @!P6 FMUL R95, R95, R95 ;  /* 0x0000005f5f5fe220 */ /* 0x002fe20000400000 */
[----:B------:R-:W-:Y:S01]  /*24e0*/  F2FP.BF16.F32.PACK_AB R90, R96, R93 ;  /* 0x0000005d605a723e */ /* 0x000fe200000010ff */
[----:B------:R-:W1:Y:S01]  /*24f0*/  MUFU.EX2 R112, R97 ;  /* 0x0000006100707308 */ /* 0x000e620000000800 */
[----:B------:R-:W-:-:S02]  /*2500*/  F2FP.BF16.F32.PACK_AB R89, R115, R104 ;  /* 0x000000687359723e */ /* 0x000fc400000010ff */
[----:B------:R-:W-:Y:S02]  /*2510*/  F2FP.BF16.F32.PACK_AB R91, R117, R114 ;  /* 0x00000072755b723e */ /* 0x000fe400000010ff */
[----:B------:R-:W-:Y:S01]  /*2520*/  FSETP.GEU.AND P6, PT, R23, -126, PT ;  /* 0xc2fc00001700780b */ /* 0x000fe20003fce000 */
[----:B--2---:R-:W-:Y:S01]  /*2530*/  @!P1 FMUL R92, R92, R92 ;  /* 0x0000005c5c5c9220 */ /* 0x004fe20000400000 */
[----:B------:R-:W-:Y:S01]  /*2540*/  WARPGROUP.ARRIVE ;  /* 0x00000000000079c5 */ /* 0x000fe20000000000 */
[----:B------:R-:W-:-:S05]  /*2550*/  FSETP.GEU.AND P1, PT, R94, -126, PT ;  /* 0xc2fc00005e00780b */ /* 0x000fca0003f2e000 */
[----:B------:R-:W-:Y:S01]  /*2560*/  HGMMA.64x128x16.F32.BF16 R24, R88, gdesc[UR4].tnspB, R24, gsb0 ;  /* 0x41e0000458187df0 */ /* 0x000fe20008001818 */
[----:B------:R-:W-:Y:S01]  /*2570*/  UIADD3 UR6, UR22, 0x500, URZ ;  /* 0x0000050016067890 */ /* 0x000fe2000fffe03f */
[----:B------:R-:W-:Y:S01]  /*2580*/  UMOV UR7, 0x40000040 ;  /* 0x4000004000077882 */ /* 0x000fe20000000000 */
[----:B-1----:R-:W-:Y:S02]  /*2590*/  @!P2 FMUL R112, R112, R112 ;  /* 0x000000707070a220 */ /* 0x002fe40000400000 */
[----:B------:R-:W-:-:S03]  /*25a0*/  @!P6 FMUL R23, R23, 0.5 ;  /* 0x3f0000001717e820 */ /* 0x000fc60000400000 */
[----:B------:R-:W-:Y:S01]  /*25b0*/  @!P1 FMUL R94, R94, 0.5 ;  /* 0x3f0000005e5e9820 */ /* 0x000fe20000400000 */
[----:B------:R-:W1:Y:S08]  /*25c0*/  MUFU.EX2 R106, R23 ;  /* 0x00000017006a7308 */ /* 0x000e700000000800 */
[----:B------:R-:W2:Y:S08]  /*25d0*/  MUFU.EX2 R103, R94 ;  /* 0x0000005e00677308 */ /* 0x000eb00000000800 */
[----:B------:R-:W3:Y:S01]  /*25e0*/  MUFU.EX2 R23, R102 ;  /* 0x0000006600177308 */ /* 0x000ee20000000800 */
[----:B-1----:R-:W-:Y:S01]  /*25f0*/  @!P6 FMUL R106, R106, R106 ;  /* 0x0000006a6a6ae220 */ /* 0x002fe20000400000 */
[----:B------:R-:W-:-:S06]  /*2600*/  FSETP.GEU.AND P6, PT, R108, -126, PT ;  /* 0xc2fc00006c00780b */ /* 0x000fcc0003fce000 */
[----:B------:R-:W1:Y:S01]  /*2610*/  MUFU.EX2 R94, R105 ;  /* 0x00000069005e7308 */ /* 0x000e620000000800 */
[----:B--2---:R-:W-:Y:S01]  /*2620*/  @!P1 FMUL R103, R103, R103 ;  /* 0x0000006767679220 */ /* 0x004fe20000400000 */
[----:B------:R-:W-:-:S03]  /*2630*/  FSETP.GEU.AND P1, PT, R111, -126, PT ;  /* 0xc2fc00006f00780b */ /* 0x000fc60003f2e000 */
[----:B------:R-:W-:Y:S02]  /*2640*/  FADD R22, R22, R103 ;  /* 0x0000006716167221 */ /* 0x000fe40000000000 */
[----:B------:R-:W-:Y:S01]  /*2650*/  @!P6 FMUL R108, R108, 0.5 ;  /* 0x3f0000006c6ce820 */ /* 0x000fe20000400000 */
[----:B---3--:R-:W-:-:S03]  /*2660*/  @!P4 FMUL R23, R23, R23 ;  /* 0x000000171717c220 */ /* 0x008fc60000400000 */
[----:B------:R-:W2:Y:S01]  /*2670*/  MUFU.EX2 R97, R108 ;  /* 0x0000006c00617308 */ /* 0x000ea20000000800 */
[----:B------:R-:W-:-:S03]  /*2680*/  FADD R104, R104, R23 ;  /* 0x0000001768687221 */ /* 0x000fc60000000000 */
[----:B------:R-:W-:Y:S01]  /*2690*/  @!P1 FMUL R111, R111, 0.5 ;  /* 0x3f0000006f6f9820 */ /* 0x000fe20000400000 */
[----:B-1----:R-:W-:Y:S01]  /*26a0*/  @!P5 FMUL R94, R94, R94 ;  /* 0x0000005e5e5ed220 */ /* 0x002fe20000400000 */
[----:B------:R-:W-:Y:S02]  /*26b0*/  FADD R17, R17, R104 ;  /* 0x0000006811117221 */ /* 0x000fe40000000000 */
[----:B------:R-:W1:Y:S01]  /*26c0*/  MUFU.EX2 R98, R111 ;  /* 0x0000006f00627308 */ /* 0x000e620000000800 */
[----:B------:R-:W-:-:S04]  /*26d0*/  FADD R115, R115, R94 ;  /* 0x0000005e73737221 */ /* 0x000fc80000000000 */
[----:B------:R-:W-:Y:S01]  /*26e0*/  FADD R20, R20, R115 ;  /* 0x0000007314147221 */ /* 0x000fe20000000000 */
[----:B--2---:R-:W-:-:S04]  /*26f0*/  @!P6 FMUL R97, R97, R97 ;  /* 0x000000616161e220 */ /* 0x004fc80000400000 */
[----:B------:R-:W-:Y:S01]  /*2700*/  FADD R114, R114, R97 ;  /* 0x0000006172727221 */ /* 0x000fe20000000000 */
[----:B-1----:R-:W-:Y:S01]  /*2710*/  @!P1 FMUL R98, R98, R98 ;  /* 0x0000006262629220 */ /* 0x002fe20000400000 */
[----:B------:R-:W-:-:S03]  /*2720*/  ISETP.GE.AND P1, PT, R11, 0x41, PT ;  /* 0x000000410b00780c */ /* 0x000fc60003f26270 */
[----:B------:R-:W-:Y:S01]  /*2730*/  FADD R117, R117, R98 ;  /* 0x0000006275757221 */ /* 0x000fe20000000000 */
[----:B------:R-:W-:Y:S02]  /*2740*/  WARPGROUP.DEPBAR.LE gsb0, 0x0 ;  /* 0x00008000000079c5 */ /* 0x000fe40000010000 */
[----:B------:R-:W-:Y:S01]  /*2750*/  F2FP.BF16.F32.PACK_AB R88, R107, R110 ;  /* 0x0000006e6b58723e */ /* 0x000fe200000010ff */
[----:B------:R-:W-:Y:S01]  /*2760*/  FADD R107, R14, R107 ;  /* 0x0000006b0e6b7221 */ /* 0x000fe20000000000 */
[----:B------:R-:W-:Y:S02]  /*2770*/  F2FP.BF16.F32.PACK_AB R90, R113, R116 ;  /* 0x00000074715a723e */ /* 0x000fe400000010ff */
[----:B------:R-:W-:Y:S01]  /*2780*/  F2FP.BF16.F32.PACK_AB R89, R21, R118 ;  /* 0x000000761559723e */ /* 0x000fe200000010ff */
[----:B------:R-:W-:Y:S01]  /*2790*/  FADD R22, R107, R22 ;  /* 0x000000166b167221 */ /* 0x000fe20000000000 */
[----:B------:R-:W-:Y:S01]  /*27a0*/  F2FP.BF16.F32.PACK_AB R91, R92, R95 ;  /* 0x0000005f5c5b723e */ /* 0x000fe200000010ff */
[----:B------:R-:W-:Y:S01]  /*27b0*/  FADD R95, R100, R95 ;  /* 0x0000005f645f7221 */ /* 0x000fe20000000000 */
[----:B------:R-:W-:Y:S01]  /*27c0*/  FADD R92, R101, R92 ;  /* 0x0000005c655c7221 */ /* 0x000fe20000000000 */
[----:B------:R-:W-:Y:S01]  /*27d0*/  IADD3 R14, R2, 0x14020, RZ ;  /* 0x00014020020e7810 */ /* 0x000fe20007ffe0ff */
[----:B------:R-:W-:Y:S01]  /*27e0*/  WARPGROUP.ARRIVE ;  /* 0x00000000000079c5 */ /* 0x000fe20000000000 */
[----:B------:R-:W-:Y:S01]  /*27f0*/  FADD R114, R95, R114 ;  /* 0x000000725f727221 */ /* 0x000fe20000000000 */
[----:B------:R-:W-:Y:S01]  /*2800*/  FADD R117, R92, R117 ;  /* 0x000000755c757221 */ /* 0x000fe20000000000 */
[----:B------:R-:W-:-:S02]  /*2810*/  PRMT R11, RZ, 0x654, R14 ;  /* 0x00000654ff0b7816 */ /* 0x000fc4000000000e */
[----:B------:R-:W-:Y:S01]  /*2820*/  FADD R114, R17, R114 ;  /* 0x0000007211727221 */ /* 0x000fe20000000000 */
[----:B------:R-:W-:Y:S01]  /*2830*/  HGMMA.64x128x16.F32.BF16 R24, R88, gdesc[UR4].tnspB, R24, gsb0 ;  /* 0x41e0000458187df0 */ /* 0x000fe20008001818 */
[----:B------:R-:W-:Y:S01]  /*2840*/  UIADD3 UR6, UR22, 0x580, URZ ;  /* 0x0000058016067890 */ /* 0x000fe2000fffe03f */
[----:B------:R-:W-:Y:S01]  /*2850*/  FADD R117, R20, R117 ;  /* 0x0000007514757221 */ /* 0x000fe20000000000 */
[----:B------:R-:W-:Y:S01]  /*2860*/  UMOV UR7, 0x40000040 ;  /* 0x4000004000077882 */ /* 0x000fe20000000000 */
[----:B------:R-:W-:Y:S02]  /*2870*/  WARPGROUP.DEPBAR.LE gsb0, 0x0 ;  /* 0x00008000000079c5 */ /* 0x000fe40000010000 */
[----:B------:R-:W-:Y:S01]  /*2880*/  F2FP.BF16.F32.PACK_AB R88, R103, R106 ;  /* 0x0000006a6758723e */ /* 0x000fe200000010ff */
[----:B------:R-:W-:Y:S01]  /*2890*/  FADD R106, R19, R106 ;  /* 0x0000006a136a7221 */ /* 0x000fe20000000000 */
[----:B------:R-:W-:Y:S01]  /*28a0*/  F2FP.BF16.F32.PACK_AB R90, R99, R112 ;  /* 0x00000070635a723e */ /* 0x000fe200000010ff */
[----:B------:R-:W-:Y:S01]  /*28b0*/  FADD R112, R93, R112 ;  /* 0x000000705d707221 */ /* 0x000fe20000000000 */
[----:B------:R-:W-:Y:S01]  /*28c0*/  F2FP.BF16.F32.PACK_AB R89, R94, R23 ;  /* 0x000000175e59723e */ /* 0x000fe200000010ff */
[----:B------:R-:W-:Y:S01]  /*28d0*/  FADD R99, R96, R99 ;  /* 0x0000006360637221 */ /* 0x000fe20000000000 */
[----:B------:R-:W-:Y:S01]  /*28e0*/  F2FP.BF16.F32.PACK_AB R91, R98, R97 ;  /* 0x00000061625b723e */ /* 0x000fe200000010ff */
[----:B------:R-:W-:Y:S01]  /*28f0*/  FADD R13, R13, R106 ;  /* 0x0000006a0d0d7221 */ /* 0x000fe20000000000 */
[----:B------:R-:W-:Y:S01]  /*2900*/  FADD R112, R15, R112 ;  /* 0x000000700f707221 */ /* 0x000fe20000000000 */
[----:B------:R-:W-:Y:S01]  /*2910*/  FADD R99, R18, R99 ;  /* 0x0000006312637221 */ /* 0x000fe20000000000 */
[----:B------:R-:W-:Y:S01]  /*2920*/  WARPGROUP.ARRIVE ;  /* 0x00000000000079c5 */ /* 0x000fe20000000000 */
[----:B------:R-:W-:Y:S01]  /*2930*/  FADD R15, R114, R117 ;  /* 0x00000075720f7221 */ /* 0x000fe20000000000 */
[----:B------:R-:W-:Y:S01]  /*2940*/  FADD R13, R13, R112 ;  /* 0x000000700d0d7221 */ /* 0x000fe20000000000 */
[----:B------:R-:W-:-:S03]  /*2950*/  FADD R22, R22, R99 ;  /* 0x0000006316167221 */ /* 0x000fc60000000000 */
[----:B------:R-:W-:Y:S01]  /*2960*/  HGMMA.64x128x16.F32.BF16 R24, R88, gdesc[UR4].tnspB, R24, gsb0 ;  /* 0x41e0000458187df0 */ /* 0x000fe20008001818 */
[----:B------:R-:W-:Y:S02]  /*2970*/  FADD R17, R13, R22 ;  /* 0x000000160d117221 */ /* 0x000fe40000000000 */
[----:B------:R-:W-:Y:S02]  /*2980*/  WARPGROUP.DEPBAR.LE gsb0, 0x0 ;  /* 0x00008000000079c5 */ /* 0x000fe40000010000 */
[----:B------:R1:W-:Y:S01]  /*2990*/  SYNCS.ARRIVE.TRANS64.RED.A1T0 RZ, [R11+URZ], RZ ;  /* 0x000000ff0bff79a7 */ /* 0x0003e2000810043f */
[----:B------:R-:W-:Y:S05]  /*29a0*/  @!P1 BRA `(.L_x_24) ;  /* 0x0000002000989947 */ /* 0x000fea0003800000 */
[----:B------:R-:W-:Y:S01]  /*29b0*/  LOP3.LUT R10, R10, 0x1f, RZ, 0xc0, !PT ;  /* 0x0000001f0a0a7812 */ /* 0x000fe200078ec0ff */
[----:B-1----:R-:W-:Y:S01]  /*29c0*/  IMAD.MOV.U32 R11, RZ, RZ, 0x1 ;  /* 0x00000001ff0b7424 */ /* 0x002fe200078e00ff */
[----:B------:R-:W-:Y:S01]  /*29d0*/  MOV R23, R0 ;  /* 0x0000000000177202 */ /* 0x000fe20000000f00 */
[----:B------:R-:W-:Y:S01]  /*29e0*/  ULDC.64 UR38, c[0x0][0x198] ;  /* 0x0000660000267ab9 */ /* 0x000fe20000000a00 */
[----:B------:R-:W-:Y:S01]  /*29f0*/  MOV R121, R9 ;  /* 0x0000000900797202 */ /* 0x000fe20000000f00 */
[----:B------:R-:W-:Y:S01]  /*2a00*/  ULDC UR15, c[0x0][0x604] ;  /* 0x00018100000f7ab9 */ /* 0x000fe20000000800 */
[----:B------:R-:W-:-:S07]  /*2a10*/  MOV R13, 0x2 ;  /* 0x00000002000d7802 */ /* 0x000fce0000000f00 */
.L_x_37:
[----:B------:R-:W-:Y:S01]  /*2a20*/  LEA R9, R13, R2, 0x3 ;  /* 0x000000020d097211 */ /* 0x000fe200078e18ff */
[----:B------:R-:W-:Y:S05]  /*2a30*/  YIELD ;  /* 0x0000000000007946 */ /* 0x000fea0003800000 */
[----:B------:R-:W-:-:S04]  /*2a40*/  SHF.L.U32 R0, R3, 0x1f, RZ ;  /* 0x0000001f03007819 */ /* 0x000fc800000006ff */
[----:B------:R-:W1:Y:S02]  /*2a50*/  SYNCS.PHASECHK.TRANS64.TRYWAIT P1, [R9+URZ+0x14000], R0 ;  /* 0x01400000090075a7 */ /* 0x000e64000802017f */
[----:B-1----:R-:W-:Y:S05]  /*2a60*/  @!P1 BRA `(.L_x_25) ;  /* 0x0000003c00d49947 */ /* 0x002fea0003800000 */
.L_x_71:
[----:B------:R-:W-:Y:S05]  /*2a70*/  WARPSYNC.ALL ;  /* 0x0000000000007948 */ /* 0x000fea0003800000 */
[----:B------:R-:W-:Y:S01]  /*2a80*/  LEA R20, R13, UR14, 0xa ;  /* 0x0000000e0d147c11 */ /* 0x000fe2000f8e50ff */
[----:B------:R-:W-:Y:S01]  /*2a90*/  WARPGROUP.ARRIVE ;  /* 0x00000000000079c5 */ /* 0x000fe20000000000 */
[----:B------:R-:W-:Y:S02]  /*2aa0*/  MOV R21, 0x40000040 ;  /* 0x4000004000157802 */ /* 0x000fe40000000f00 */
[C---:B------:R-:W-:Y:S01]  /*2ab0*/  R2UR UR58, R20.reuse ;  /* 0x00000000143a72ca */ /* 0x040fe200000e0000 */
[----:B------:R-:W-:Y:S01]  /*2ac0*/  VIADD R18, R20, 0x2 ;  /* 0x0000000214127836 */ /* 0x000fe20000000000 */
[----:B------:R-:W-:-:S02]  /*2ad0*/  R2UR UR59, R21 ;  /* 0x00000000153b72ca */ /* 0x000fc400000e0000 */
[----:B------:R-:W-:Y:S02]  /*2ae0*/  MOV R19, 0x40000040 ;  /* 0x4000004000137802 */ /* 0x000fe40000000f00 */
[----:B------:R-:W-:Y:S02]  /*2af0*/  R2UR UR54, R18 ;  /* 0x00000000123672ca */ /* 0x000fe400000e0000 */
[----:B------:R-:W-:Y:S02]  /*2b00*/  R2UR UR55, R19 ;  /* 0x00000000133772ca */ /* 0x000fe400000e0000 */
[----:B------:R-:W-:Y:S02]  /*2b10*/  IADD3 R18, R20, 0x4, RZ ;  /* 0x0000000414127810 */ /* 0x000fe40007ffe0ff */
[----:B------:R-:W-:Y:S02]  /*2b20*/  MOV R19, 0x40000040 ;  /* 0x4000004000137802 */ /* 0x000fe40000000f00 */
[----:B------:R-:W-:Y:S01]  /*2b30*/  R2UR UR6, R18 ;  /* 0x00000000120672ca */ /* 0x000fe200000e0000 */
[----:B------:R-:W-:Y:S01]  /*2b40*/  HGMMA.64x64x16.F32.BF16 R88, gdesc[UR56], RZ, !UPT, gsb0 ;  /* 0x00e00000385879f0 */ /* 0x000fe2000c0018ff */
[----:B------:R-:W-:Y:S01]  /*2b50*/  R2UR UR7, R19 ;  /* 0x00000000130772ca */ /* 0x000fe200000e0000 */
[----:B------:R-:W-:Y:S01]  /*2b60*/  VIADD R18, R20, 0x6 ;  /* 0x0000000614127836 */ /* 0x000fe20000000000 */
[----:B------:R-:W-:-:S02]  /*2b70*/  MOV R19, 0x40000040 ;  /* 0x4000004000137802 */ /* 0x000fc40000000f00 */
[----:B------:R-:W-:Y:S02]  /*2b80*/  MOV R21, 0x40000040 ;  /* 0x4000004000157802 */ /* 0x000fe40000000f00 */
[----:B------:R-:W-:Y:S02]  /*2b90*/  R2UR UR26, R18 ;  /* 0x00000000121a72ca */ /* 0x000fe400000e0000 */
[----:B------:R-:W-:Y:S02]  /*2ba0*/  R2UR UR27, R19 ;  /* 0x00000000131b72ca */ /* 0x000fe400000e0000 */
[----:B------:R-:W-:Y:S02]  /*2bb0*/  IADD3 R18, R20, 0x200, RZ ;  /* 0x0000020014127810 */ /* 0x000fe40007ffe0ff */
[----:B------:R-:W-:Y:S02]  /*2bc0*/  MOV R19, 0x40000040 ;  /* 0x4000004000137802 */ /* 0x000fe40000000f00 */
[----:B------:R-:W-:Y:S01]  /*2bd0*/  R2UR UR30, R18 ;  /* 0x00000000121e72ca */ /* 0x000fe200000e0000 */
[----:B------:R-:W-:Y:S01]  /*2be0*/  VIADD R18, R20, 0x202 ;  /* 0x0000020214127836 */ /* 0x000fe20000000000 */
[----:B------:R-:W-:-:S02]  /*2bf0*/  R2UR UR31, R19 ;  /* 0x00000000131f72ca */ /* 0x000fc400000e0000 */
[----:B------:R-:W-:Y:S02]  /*2c00*/  MOV R19, 0x40000040 ;  /* 0x4000004000137802 */ /* 0x000fe40000000f00 */
[----:B------:R-:W-:Y:S02]  /*2c10*/  R2UR UR42, R18 ;  /* 0x00000000122a72ca */ /* 0x000fe400000e0000 */
[----:B------:R-:W-:Y:S02]  /*2c20*/  R2UR UR43, R19 ;  /* 0x00000000132b72ca */ /* 0x000fe400000e0000 */
[C---:B------:R-:W-:Y:S01]  /*2c30*/  IADD3 R18, R20.reuse, 0x204, RZ ;  /* 0x0000020414127810 */ /* 0x040fe20007ffe0ff */
[----:B------:R-:W-:Y:S01]  /*2c40*/  VIADD R20, R20, 0x206 ;  /* 0x0000020614147836 */ /* 0x000fe20000000000 */
[----:B------:R-:W-:Y:S02]  /*2c50*/  MOV R19, 0x40000040 ;  /* 0x4000004000137802 */ /* 0x000fe40000000f00 */
[----:B------:R-:W-:-:S02]  /*2c60*/  R2UR UR46, R18 ;  /* 0x00000000122e72ca */ /* 0x000fc400000e0000 */
[----:B------:R-:W-:Y:S02]  /*2c70*/  R2UR UR47, R19 ;  /* 0x00000000132f72ca */ /* 0x000fe400000e0000 */
[----:B------:R-:W-:Y:S02]  /*2c80*/  R2UR UR50, R20 ;  /* 0x00000000143272ca */ /* 0x000fe400000e0000 */
[----:B------:R-:W-:Y:S02]  /*2c90*/  R2UR UR51, R21 ;  /* 0x00000000153372ca */ /* 0x000fe400000e0000 */
[----:B------:R-:W-:Y:S01]  /*2ca0*/  ISETP.NE.AND P1, PT, R8, RZ, PT ;  /* 0x000000ff0800720c */ /* 0x000fe20003f25270 */
        /* <DEDUP_REMOVED lines=22> */
[----:B------:R-:W-:Y:S05]  /*2e10*/  @P1 BRA `(.L_x_26) ;  /* 0x0000000000a01947 */ /* 0x000fea0003800000 */
[----:B------:R-:W-:-:S13]  /*2e20*/  ISETP.LT.OR P2, PT, R6, 0x1, !P0 ;  /* 0x000000010600780c */ /* 0x000fda0004741670 */
[----:B------:R-:W-:Y:S05]  /*2e30*/  @P2 BRA `(.L_x_27) ;  /* 0x0000000000942947 */ /* 0x000fea0003800000 */
[----:B-1----:R-:W-:Y:S02]  /*2e40*/  LEA R0, R5, R2, 0x3 ;  /* 0x0000000205007211 */ /* 0x002fe400078e18ff */
[----:B------:R-:W-:Y:S02]  /*2e50*/  SHF.L.U32 R9, R4, 0x1f, RZ ;  /* 0x0000001f04097819 */ /* 0x000fe400000006ff */
[----:B------:R-:W-:Y:S02]  /*2e60*/  ISETP.NE.AND P3, PT, R16, RZ, PT ;  /* 0x000000ff1000720c */ /* 0x000fe40003f65270 */
[----:B------:R-:W1:Y:S02]  /*2e70*/  SYNCS.PHASECHK.TRANS64.TRYWAIT P2, [R0+URZ+0x14020], R9 ;  /* 0x01402009000075a7 */ /* 0x000e64000804017f */
[----:B-1----:R-:W-:Y:S09]  /*2e80*/  @!P2 BRA `(.L_x_28) ;  /* 0x0000003800e0a947 */ /* 0x002ff20003800000 */
.L_x_72:
[----:B------:R-:W-:Y:S05]  /*2e90*/  @P3 BRA `(.L_x_29) ;  /* 0x0000000000143947 */ /* 0x000fea0003800000 */
[----:B------:R-:W-:Y:S02]  /*2ea0*/  ISETP.NE.AND P2, PT, R10, RZ, PT ;  /* 0x000000ff0a00720c */ /* 0x000fe40003f45270 */
[----:B-1----:R-:W-:-:S04]  /*2eb0*/  MOV R9, 0x4000 ;  /* 0x0000400000097802 */ /* 0x002fc80000000f00 */
[----:B------:R2:W-:Y:S07]  /*2ec0*/  SYNCS.ARRIVE.TRANS64 RZ, [R0+URZ+0x14000], R9 ;  /* 0x0140000900ff79a7 */ /* 0x0005ee000800003f */
[----:B------:R-:W-:Y:S05]  /*2ed0*/  @!P2 BRA `(.L_x_29) ;  /* 0x000000000004a947 */ /* 0x000fea0003800000 */
[----:B------:R-:W-:Y:S01]  /*2ee0*/  BPT.TRAP 0x1 ;  /* 0x000000040000795c */ /* 0x000fe20000300000 */
.L_x_29:
[----:B-12---:R-:W-:Y:S01]  /*2ef0*/  IMAD R9, R5, 0x4000, R2 ;  /* 0x0000400005097824 */ /* 0x006fe200078e0202 */
[----:B------:R-:W-:Y:S01]  /*2f00*/  R2UR UR35, R7 ;  /* 0x00000000072372ca */ /* 0x000fe200000e0000 */
[----:B------:R-:W-:Y:S01]  /*2f10*/  UIADD3 UR6, UP0, UR38, 0x1f0, URZ ;  /* 0x000001f026067890 */ /* 0x000fe2000ff1e03f */
[----:B------:R-:W-:Y:S01]  /*2f20*/  R2UR UR33, R0 ;  /* 0x00000000002172ca */ /* 0x000fe200000e0000 */
[----:B------:R-:W-:Y:S01]  /*2f30*/  UMOV UR16, 0x0 ;  /* 0x0000000000107882 */ /* 0x000fe20000000000 */
[----:B------:R-:W-:Y:S01]  /*2f40*/  R2UR UR8, R9 ;  /* 0x00000000090872ca */ /* 0x000fe200000e0000 */
[----:B------:R-:W-:Y:S01]  /*2f50*/  UIADD3.X UR7, URZ, UR39, URZ, UP0, !UPT ;  /* 0x000000273f077290 */ /* 0x000fe200087fe43f */
[----:B------:R-:W-:Y:S01]  /*2f60*/  IADD3 R5, R5, 0x1, RZ ;  /* 0x0000000105057810 */ /* 0x000fe20007ffe0ff */
[----:B------:R-:W-:Y:S01]  /*2f70*/  UMOV UR17, 0x10000000 ;  /* 0x1000000000117882 */ /* 0x000fe20000000000 */
[----:B------:R-:W-:Y:S01]  /*2f80*/  UMOV UR34, URZ ;  /* 0x0000003f00227c82 */ /* 0x000fe20008000000 */
[----:B------:R-:W-:Y:S01]  /*2f90*/  UMOV UR10, 0x40 ;  /* 0x00000040000a7882 */ /* 0x000fe20000000000 */
[----:B------:R-:W-:Y:S01]  /*2fa0*/  UMOV UR12, UR36 ;  /* 0x00000024000c7c82 */ /* 0x000fe20008000000 */
[----:B------:R-:W-:Y:S01]  /*2fb0*/  UMOV UR13, UR37 ;  /* 0x00000025000d7c82 */ /* 0x000fe20008000000 */
[----:B------:R-:W-:Y:S01]  /*2fc0*/  ISETP.NE.AND P2, PT, R5, 0x4, PT ;  /* 0x000000040500780c */ /* 0x000fe20003f45270 */
[----:B------:R-:W-:-:S02]  /*2fd0*/  USHF.L.U32 UR35, UR35, 0x6, URZ ;  /* 0x0000000623237899 */ /* 0x000fc4000800063f */
[----:B------:R-:W-:Y:S01]  /*2fe0*/  UIADD3 UR33, UR33, 0x14000, URZ ;  /* 0x0001400021217890 */ /* 0x000fe2000fffe03f */
[----:B------:R-:W-:Y:S01]  /*2ff0*/  SEL R9, RZ, 0x1, P2 ;  /* 0x00000001ff097807 */ /* 0x000fe20001000000 */
[----:B------:R-:W-:Y:S01]  /*3000*/  UIADD3 UR32, UR8, 0x4000, URZ ;  /* 0x0000400008207890 */ /* 0x000fe2000fffe03f */
[----:B------:R-:W-:Y:S01]  /*3010*/  SEL R5, R5, RZ, P2 ;  /* 0x000000ff05057207 */ /* 0x000fe20001000000 */
[----:B------:R-:W-:Y:S01]  /*3020*/  UIADD3 UR8, UR8, 0x6000, URZ ;  /* 0x0000600008087890 */ /* 0x000fe2000fffe03f */
[----:B------:R-:W-:Y:S01]  /*3030*/  LOP3.LUT R4, R4, R9, RZ, 0x3c, !PT ;  /* 0x0000000904047212 */ /* 0x000fe200078e3cff */
[----:B------:R-:W-:Y:S01]  /*3040*/  UMOV UR11, UR35 ;  /* 0x00000023000b7c82 */ /* 0x000fe20008000000 */
[----:B------:R-:W-:-:S04]  /*3050*/  UMOV UR9, UR33 ;  /* 0x0000002100097c82 */ /* 0x000fc80008000000 */
[----:B------:R2:W-:Y:S02]  /*3060*/  UTMALDG.4D [UR32], [UR6], desc[UR16] ;  /* 0x00001020060075b4 */ /* 0x0005e40008019000 */
[----:B------:R2:W-:Y:S02]  /*3070*/  UTMALDG.4D [UR8], [UR6], desc[UR16] ;  /* 0x00001008060075b4 */ /* 0x0005e40008019000 */
[----:B--2---:R-:W-:Y:S01]  /*3080*/  NOP ;  /* 0x0000000000007918 */ /* 0x004fe20000000000 */
.L_x_27:
[----:B------:R-:W-:-:S07]  /*3090*/  IADD3 R6, R6, -0x1, RZ ;  /* 0xffffffff06067810 */ /* 0x000fce0007ffe0ff */
.L_x_26:
[----:B------:R-:W-:Y:S01]  /*30a0*/  IADD3 R13, R13, 0x1, RZ ;  /* 0x000000010d0d7810 */ /* 0x000fe20007ffe0ff */
[----:B------:R-:W-:Y:S05]  /*30b0*/  WARPSYNC.ALL ;  /* 0x0000000000007948 */ /* 0x000fea0003800000 */
[----:B------:R-:W-:-:S04]  /*30c0*/  ISETP.NE.AND P2, PT, R13, 0x4, PT ;  /* 0x000000040d00780c */ /* 0x000fc80003f45270 */
[----:B-1----:R-:W-:Y:S02]  /*30d0*/  SEL R0, RZ, 0x1, P2 ;  /* 0x00000001ff007807 */ /* 0x002fe40001000000 */
[----:B------:R-:W-:Y:S02]  /*30e0*/  SEL R13, R13, RZ, P2 ;  /* 0x000000ff0d0d7207 */ /* 0x000fe40001000000 */
[----:B------:R-:W-:Y:S02]  /*30f0*/  LOP3.LUT R3, R3, R0, RZ, 0x3c, !PT ;  /* 0x0000000003037212 */ /* 0x000fe400078e3cff */
[----:B------:R-:W-:Y:S01]  /*3100*/  FMNMX R0, R88, R23, !PT ;  /* 0x0000001758007209 */ /* 0x000fe20007800000 */
[----:B------:R-:W-:Y:S01]  /*3110*/  IMAD R123, R11, 0x8, R14 ;  /* 0x000000080b7b7824 */ /* 0x000fe200078e020e */
[----:B------:R-:W-:Y:S01]  /*3120*/  FMNMX R18, R90, R121, !PT ;  /* 0x000000795a127209 */ /* 0x000fe20007800000 */
[----:B------:R-:W-:Y:S01]  /*3130*/  BSSY B0, `(.L_x_30) ;  /* 0x0000042000007945 */ /* 0x000fe20003800000 */
        /* <DEDUP_REMOVED lines=30> */
[----:B------:R-:W-:Y:S01]  /*3320*/  PRMT R123, RZ, 0x654, R123 ;  /* 0x00000654ff7b7816 */ /* 0x000fe2000000007b */
[----:B------:R-:W1:Y:S01]  /*3330*/  SHFL.BFLY PT, R9, R18, 0x1, 0x1f ;  /* 0x0c201f0012097f89 */ /* 0x000e6200000e0000 */
[----:B------:R-:W-:-:S02]  /*3340*/  SHF.L.U32 R22, R3, 0x1f, RZ ;  /* 0x0000001f03167819 */ /* 0x000fc400000006ff */
[----:B------:R2:W-:Y:S01]  /*3350*/  SYNCS.ARRIVE.TRANS64.RED.A1T0 RZ, [R123+URZ], RZ ;  /* 0x000000ff7bff79a7 */ /* 0x0005e2000810043f */
[----:B------:R-:W3:Y:S01]  /*3360*/  SHFL.BFLY PT, R19, R20, 0x1, 0x1f ;  /* 0x0c201f0014137f89 */ /* 0x000ee200000e0000 */
[----:B-1----:R-:W-:Y:S02]  /*3370*/  FMNMX R21, R18, R9, !PT ;  /* 0x0000000912157209 */ /* 0x002fe40007800000 */
[----:B---3--:R-:W-:-:S03]  /*3380*/  FMNMX R122, R20, R19, !PT ;  /* 0x00000013147a7209 */ /* 0x008fc60007800000 */
[----:B------:R-:W1:Y:S01]  /*3390*/  SHFL.BFLY PT, R0, R21, 0x2, 0x1f ;  /* 0x0c401f0015007f89 */ /* 0x000e6200000e0000 */
[----:B------:R-:W-:-:S03]  /*33a0*/  LEA R19, R13, R2, 0x3 ;  /* 0x000000020d137211 */ /* 0x000fc600078e18ff */
[----:B------:R-:W3:Y:S01]  /*33b0*/  SHFL.BFLY PT, R9, R122, 0x2, 0x1f ;  /* 0x0c401f007a097f89 */ /* 0x000ee200000e0000 */
[----:B------:R-:W4:Y:S01]  /*33c0*/  SYNCS.PHASECHK.TRANS64.TRYWAIT P4, [R19+URZ+0x14000], R22 ;  /* 0x01400016130075a7 */ /* 0x000f22000808017f */
[----:B-1----:R-:W-:Y:S02]  /*33d0*/  FMNMX R0, R21, R0, !PT ;  /* 0x0000000015007209 */ /* 0x002fe40007800000 */
[----:B---3--:R-:W-:Y:S02]  /*33e0*/  FMNMX R9, R122, R9, !PT ;  /* 0x000000097a097209 */ /* 0x008fe40007800000 */
[C---:B------:R-:W-:Y:S02]  /*33f0*/  FSETP.NEU.AND P2, PT, R0.reuse, -INF , PT ;  /* 0xff8000000000780b */ /* 0x040fe40003f4d000 */
[----:B------:R-:W-:Y:S02]  /*3400*/  FSETP.NEU.AND P3, PT, R9, -INF , PT ;  /* 0xff8000000900780b */ /* 0x000fe40003f6d000 */
[----:B------:R-:W-:-:S02]  /*3410*/  FSEL R120, R0, RZ, P2 ;  /* 0x000000ff00787208 */ /* 0x000fc40001000000 */
[----:B------:R-:W-:-:S03]  /*3420*/  FSEL R124, R9, RZ, P3 ;  /* 0x000000ff097c7208 */ /* 0x000fc60001800000 */
[----:B------:R-:W-:Y:S02]  /*3430*/  FADD R18, -R120, R23 ;  /* 0x0000001778127221 */ /* 0x000fe40000000100 */
[C---:B------:R-:W-:Y:S01]  /*3440*/  FADD R20, -R124.reuse, R121 ;  /* 0x000000797c147221 */ /* 0x040fe20000000100 */
[----:B------:R-:W-:Y:S01]  /*3450*/  FMUL R21, R124, UR15 ;  /* 0x0000000f7c157c20 */ /* 0x000fe20008400000 */
[----:B------:R-:W-:Y:S02]  /*3460*/  FMUL R18, R18, UR15 ;  /* 0x0000000f12127c20 */ /* 0x000fe40008400000 */
[----:B------:R-:W-:Y:S01]  /*3470*/  FMUL R20, R20, UR15 ;  /* 0x0000000f14147c20 */ /* 0x000fe20008400000 */
[--C-:B------:R-:W-:Y:S01]  /*3480*/  FFMA R90, R90, UR15, -R21.reuse ;  /* 0x0000000f5a5a7c23 */ /* 0x100fe20008000815 */
[--C-:B------:R-:W-:Y:S01]  /*3490*/  FFMA R91, R91, UR15, -R21.reuse ;  /* 0x0000000f5b5b7c23 */ /* 0x100fe20008000815 */
[----:B------:R-:W-:Y:S01]  /*34a0*/  FSETP.GEU.AND P5, PT, R18, -126, PT ;  /* 0xc2fc00001200780b */ /* 0x000fe20003fae000 */
[----:B------:R-:W-:Y:S01]  /*34b0*/  FFMA R23, R94, UR15, -R21 ;  /* 0x0000000f5e177c23 */ /* 0x000fe20008000815 */
[----:B------:R-:W-:-:S02]  /*34c0*/  FSETP.GEU.AND P6, PT, R20, -126, PT ;  /* 0xc2fc00001400780b */ /* 0x000fc40003fce000 */
[----:B------:R-:W-:Y:S02]  /*34d0*/  FSETP.GEU.AND P2, PT, R90, -126, PT ;  /* 0xc2fc00005a00780b */ /* 0x000fe40003f4e000 */
[----:B------:R-:W-:-:S07]  /*34e0*/  FSETP.GEU.AND P3, PT, R91, -126, PT ;  /* 0xc2fc00005b00780b */ /* 0x000fce0003f6e000 */
[----:B------:R-:W-:Y:S02]  /*34f0*/  @!P5 FMUL R18, R18, 0.5 ;  /* 0x3f0000001212d820 */ /* 0x000fe40000400000 */
[----:B------:R-:W-:Y:S02]  /*3500*/  @!P6 FMUL R20, R20, 0.5 ;  /* 0x3f0000001414e820 */ /* 0x000fe40000400000 */
[----:B------:R-:W-:Y:S02]  /*3510*/  @!P2 FMUL R90, R90, 0.5 ;  /* 0x3f0000005a5aa820 */ /* 0x000fe40000400000 */
[----:B------:R-:W1:Y:S08]  /*3520*/  MUFU.EX2 R18, R18 ;  /* 0x0000001200127308 */ /* 0x000e700000000800 */
[----:B------:R-:W3:Y:S01]  /*3530*/  MUFU.EX2 R20, R20 ;  /* 0x0000001400147308 */ /* 0x000ee20000000800 */
[----:B--2-4-:R-:W-:Y:S05]  /*3540*/  @!P4 BRA `(.L_x_31) ;  /* 0x000000340044c947 */ /* 0x014fea0003800000 */
.L_x_73:
[----:B------:R-:W-:Y:S05]  /*3550*/  BSYNC B0 ;  /* 0x0000000000007941 */ /* 0x000fea0003800000 */
.L_x_30:
[----:B------:R-:W-:Y:S01]  /*3560*/  FSETP.GEU.AND P4, PT, R23, -126, PT ;  /* 0xc2fc00001700780b */ /* 0x000fe20003f8e000 */
[----:B------:R-:W-:Y:S01]  /*3570*/  @!P3 FMUL R91, R91, 0.5 ;  /* 0x3f0000005b5bb820 */ /* 0x000fe20000400000 */
[----:B--2---:R2:W4:Y:S01]  /*3580*/  MUFU.EX2 R19, R90 ;  /* 0x0000005a00137308 */ /* 0x0045220000000800 */
[----:B------:R-:W-:Y:S01]  /*3590*/  FMUL R120, R120, UR15 ;  /* 0x0000000f78787c20 */ /* 0x000fe20008400000 */
[--C-:B------:R-:W-:Y:S01]  /*35a0*/  FFMA R94, R95, UR15, -R21.reuse ;  /* 0x0000000f5f5e7c23 */ /* 0x100fe20008000815 */
[----:B-1----:R-:W-:Y:S01]  /*35b0*/  @!P5 FMUL R18, R18, R18 ;  /* 0x000000121212d220 */ /* 0x002fe20000400000 */
[----:B---3--:R-:W-:Y:S01]  /*35c0*/  @!P6 FMUL R20, R20, R20 ;  /* 0x000000141414e220 */ /* 0x008fe20000400000 */
[--C-:B------:R-:W-:Y:S01]  /*35d0*/  FFMA R88, R88, UR15, -R120.reuse ;  /* 0x0000000f58587c23 */ /* 0x100fe20008000878 */
[--C-:B------:R-:W-:Y:S01]  /*35e0*/  FFMA R89, R89, UR15, -R120.reuse ;  /* 0x0000000f59597c23 */ /* 0x100fe20008000878 */
[----:B------:R-:W-:Y:S01]  /*35f0*/  FSETP.GEU.AND P5, PT, R94, -126, PT ;  /* 0xc2fc00005e00780b */ /* 0x000fe20003fae000 */
[----:B------:R1:W3:Y:S01]  /*3600*/  MUFU.EX2 R22, R91 ;  /* 0x0000005b00167308 */ /* 0x0002e20000000800 */
[--C-:B--2---:R-:W-:Y:S01]  /*3610*/  FFMA R90, R92, UR15, -R120.reuse ;  /* 0x0000000f5c5a7c23 */ /* 0x104fe20008000878 */
[----:B------:R-:W-:Y:S01]  /*3620*/  FSETP.GEU.AND P6, PT, R88, -126, PT ;  /* 0xc2fc00005800780b */ /* 0x000fe20003fce000 */
[----:B------:R-:W-:Y:S01]  /*3630*/  @!P4 FMUL R23, R23, 0.5 ;  /* 0x3f0000001717c820 */ /* 0x000fe20000400000 */
[----:B------:R-:W-:Y:S01]  /*3640*/  LEA R122, R13, UR22, 0xa ;  /* 0x000000160d7a7c11 */ /* 0x000fe2000f8e50ff */
[----:B------:R-:W-:Y:S05]  /*3650*/  WARPSYNC.ALL ;  /* 0x0000000000007948 */ /* 0x000fea0003800000 */
[----:B------:R-:W2:Y:S01]  /*3660*/  MUFU.EX2 R23, R23 ;  /* 0x0000001700177308 */ /* 0x000ea20000000800 */
[--C-:B-1----:R-:W-:Y:S01]  /*3670*/  FFMA R91, R93, UR15, -R120.reuse ;  /* 0x0000000f5d5b7c23 */ /* 0x102fe20008000878 */
[----:B----4-:R-:W-:Y:S01]  /*3680*/  @!P2 FMUL R19, R19, R19 ;  /* 0x000000131313a220 */ /* 0x010fe20000400000 */
[----:B------:R-:W-:Y:S01]  /*3690*/  FSETP.GEU.AND P2, PT, R89, -126, PT ;  /* 0xc2fc00005900780b */ /* 0x000fe20003f4e000 */
[----:B------:R-:W-:Y:S01]  /*36a0*/  @!P5 FMUL R94, R94, 0.5 ;  /* 0x3f0000005e5ed820 */ /* 0x000fe20000400000 */
[----:B------:R-:W-:Y:S01]  /*36b0*/  @!P6 FMUL R88, R88, 0.5 ;  /* 0x3f0000005858e820 */ /* 0x000fe20000400000 */
[----:B------:R-:W-:Y:S01]  /*36c0*/  MOV R123, 0x40000040 ;  /* 0x40000040007b7802 */ /* 0x000fe20000000f00 */
[----:B---3--:R-:W-:Y:S01]  /*36d0*/  @!P3 FMUL R22, R22, R22 ;  /* 0x000000161616b220 */ /* 0x008fe20000400000 */
[----:B------:R-:W-:Y:S01]  /*36e0*/  FSETP.GEU.AND P3, PT, R90, -126, PT ;  /* 0xc2fc00005a00780b */ /* 0x000fe20003f6e000 */
[----:B------:R-:W1:Y:S01]  /*36f0*/  MUFU.EX2 R92, R94 ;  /* 0x0000005e005c7308 */ /* 0x000e620000000800 */
[----:B------:R-:W-:Y:S01]  /*3700*/  R2UR UR6, R122 ;  /* 0x000000007a0672ca */ /* 0x000fe200000e0000 */
[-C--:B------:R-:W-:Y:S01]  /*3710*/  FMUL R24, R24, R18.reuse ;  /* 0x0000001218187220 */ /* 0x080fe20000400000 */
[----:B------:R-:W-:Y:S01]  /*3720*/  R2UR UR7, R123 ;  /* 0x000000007b0772ca */ /* 0x000fe200000e0000 */
[-C--:B------:R-:W-:Y:S01]  /*3730*/  FMUL R25, R25, R18.reuse ;  /* 0x0000001219197220 */ /* 0x080fe20000400000 */
[-C--:B------:R-:W-:Y:S01]  /*3740*/  FMUL R28, R28, R18.reuse ;  /* 0x000000121c1c7220 */ /* 0x080fe20000400000 */
[-C--:B------:R-:W-:Y:S01]  /*3750*/  FMUL R29, R29, R18.reuse ;  /* 0x000000121d1d7220 */ /* 0x080fe20000400000 */
[----:B------:R-:W-:Y:S01]  /*3760*/  @!P2 FMUL R89, R89, 0.5 ;  /* 0x3f0000005959a820 */ /* 0x000fe20000400000 */
[----:B--2---:R-:W-:Y:S01]  /*3770*/  @!P4 FMUL R23, R23, R23 ;  /* 0x000000171717c220 */ /* 0x004fe20000400000 */
[----:B------:R-:W-:Y:S01]  /*3780*/  FSETP.GEU.AND P4, PT, R91, -126, PT ;  /* 0xc2fc00005b00780b */ /* 0x000fe20003f8e000 */
[----:B------:R-:W2:Y:S01]  /*3790*/  MUFU.EX2 R121, R88 ;  /* 0x0000005800797308 */ /* 0x000ea20000000800 */
[-C--:B------:R-:W-:Y:S01]  /*37a0*/  FMUL R32, R32, R18.reuse ;  /* 0x0000001220207220 */ /* 0x080fe20000400000 */
[----:B------:R-:W-:Y:S01]  /*37b0*/  @!P3 FMUL R90, R90, 0.5 ;  /* 0x3f0000005a5ab820 */ /* 0x000fe20000400000 */
[-C--:B------:R-:W-:Y:S01]  /*37c0*/  FMUL R33, R33, R18.reuse ;  /* 0x0000001221217220 */ /* 0x080fe20000400000 */
[-C--:B------:R-:W-:Y:S01]  /*37d0*/  FMUL R36, R36, R18.reuse ;  /* 0x0000001224247220 */ /* 0x080fe20000400000 */
[-C--:B------:R-:W-:Y:S01]  /*37e0*/  FMUL R37, R37, R18.reuse ;  /* 0x0000001225257220 */ /* 0x080fe20000400000 */
[----:B------:R-:W-:Y:S01]  /*37f0*/  FMUL R40, R40, R18 ;  /* 0x0000001228287220 */ /* 0x000fe20000400000 */
[----:B-1----:R-:W-:Y:S01]  /*3800*/  @!P5 FMUL R92, R92, R92 ;  /* 0x0000005c5c5cd220 */ /* 0x002fe20000400000 */
[----:B------:R-:W1:Y:S01]  /*3810*/  MUFU.EX2 R95, R89 ;  /* 0x00000059005f7308 */ /* 0x000e620000000800 */
[-C--:B------:R-:W-:Y:S01]  /*3820*/  FMUL R41, R41, R18.reuse ;  /* 0x0000001229297220 */ /* 0x080fe20000400000 */
[-C--:B------:R-:W-:Y:S01]  /*3830*/  FMUL R44, R44, R18.reuse ;  /* 0x000000122c2c7220 */ /* 0x080fe20000400000 */
[-C--:B------:R-:W-:Y:S01]  /*3840*/  FMUL R45, R45, R18.reuse ;  /* 0x000000122d2d7220 */ /* 0x080fe20000400000 */
[----:B------:R-:W-:Y:S01]  /*3850*/  @!P4 FMUL R91, R91, 0.5 ;  /* 0x3f0000005b5bc820 */ /* 0x000fe20000400000 */
[-C--:B------:R-:W-:Y:S01]  /*3860*/  FMUL R48, R48, R18.reuse ;  /* 0x0000001230307220 */ /* 0x080fe20000400000 */
[-C--:B------:R-:W-:Y:S01]  /*3870*/  FMUL R49, R49, R18.reuse ;  /* 0x0000001231317220 */ /* 0x080fe20000400000 */
[-C--:B------:R-:W-:Y:S01]  /*3880*/  FMUL R52, R52, R18.reuse ;  /* 0x0000001234347220 */ /* 0x080fe20000400000 */
[----:B------:R-:W3:Y:S01]  /*3890*/  MUFU.EX2 R94, R90 ;  /* 0x0000005a005e7308 */ /* 0x000ee20000000800 */
[----:B--2---:R-:W-:Y:S01]  /*38a0*/  @!P6 FMUL R121, R121, R121 ;  /* 0x000000797979e220 */ /* 0x004fe20000400000 */
[-C--:B------:R-:W-:Y:S01]  /*38b0*/  FMUL R53, R53, R18.reuse ;  /* 0x0000001235357220 */ /* 0x080fe20000400000 */
[-C--:B------:R-:W-:Y:S01]  /*38c0*/  FMUL R56, R56, R18.reuse ;  /* 0x0000001238387220 */ /* 0x080fe20000400000 */
[-C--:B------:R-:W-:Y:S01]  /*38d0*/  FMUL R57, R57, R18.reuse ;  /* 0x0000001239397220 */ /* 0x080fe20000400000 */
[-C--:B------:R-:W-:Y:S01]  /*38e0*/  FMUL R60, R60, R18.reuse ;  /* 0x000000123c3c7220 */ /* 0x080fe20000400000 */
[-C--:B------:R-:W-:Y:S01]  /*38f0*/  FMUL R61, R61, R18.reuse ;  /* 0x000000123d3d7220 */ /* 0x080fe20000400000 */
[-C--:B------:R-:W-:Y:S01]  /*3900*/  FMUL R64, R64, R18.reuse ;  /* 0x0000001240407220 */ /* 0x080fe20000400000 */
[----:B------:R-:W2:Y:S01]  /*3910*/  MUFU.EX2 R93, R91 ;  /* 0x0000005b005d7308 */ /* 0x000ea20000000800 */
[----:B-1----:R-:W-:Y:S01]  /*3920*/  @!P2 FMUL R95, R95, R95 ;  /* 0x0000005f5f5fa220 */ /* 0x002fe20000400000 */
[-C--:B------:R-:W-:Y:S01]  /*3930*/  FMUL R65, R65, R18.reuse ;  /* 0x0000001241417220 */ /* 0x080fe20000400000 */
[-C--:B------:R-:W-:Y:S01]  /*3940*/  FMUL R68, R68, R18.reuse ;  /* 0x0000001244447220 */ /* 0x080fe20000400000 */
[-C--:B------:R-:W-:Y:S01]  /*3950*/  FMUL R69, R69, R18.reuse ;  /* 0x0000001245457220 */ /* 0x080fe20000400000 */
[-C--:B------:R-:W-:Y:S01]  /*3960*/  FMUL R72, R72, R18.reuse ;  /* 0x0000001248487220 */ /* 0x080fe20000400000 */
[-C--:B------:R-:W-:Y:S01]  /*3970*/  FMUL R73, R73, R18.reuse ;  /* 0x0000001249497220 */ /* 0x080fe20000400000 */
[-C--:B------:R-:W-:Y:S01]  /*3980*/  FMUL R76, R76, R18.reuse ;  /* 0x000000124c4c7220 */ /* 0x080fe20000400000 */
[----:B------:R-:W-:Y:S01]  /*3990*/  FMUL R77, R77, R18 ;  /* 0x000000124d4d7220 */ /* 0x000fe20000400000 */
[----:B---3--:R-:W-:Y:S01]  /*39a0*/  @!P3 FMUL R94, R94, R94 ;  /* 0x0000005e5e5eb220 */ /* 0x008fe20000400000 */
[-C--:B------:R-:W-:Y:S01]  /*39b0*/  FMUL R80, R80, R18.reuse ;  /* 0x0000001250507220 */ /* 0x080fe20000400000 */
[-C--:B------:R-:W-:Y:S01]  /*39c0*/  FMUL R81, R81, R18.reuse ;  /* 0x0000001251517220 */ /* 0x080fe20000400000 */
[-C--:B------:R-:W-:Y:S01]  /*39d0*/  FMUL R84, R84, R18.reuse ;  /* 0x0000001254547220 */ /* 0x080fe20000400000 */
[----:B------:R-:W-:Y:S01]  /*39e0*/  FMUL R85, R85, R18 ;  /* 0x0000001255557220 */ /* 0x000fe20000400000 */
[-C--:B------:R-:W-:Y:S01]  /*39f0*/  FMUL R26, R26, R20.reuse ;  /* 0x000000141a1a7220 */ /* 0x080fe20000400000 */
[-C--:B------:R-:W-:Y:S01]  /*3a00*/  FMUL R27, R27, R20.reuse ;  /* 0x000000141b1b7220 */ /* 0x080fe20000400000 */
[-C--:B------:R-:W-:Y:S01]  /*3a10*/  FMUL R30, R30, R20.reuse ;  /* 0x000000141e1e7220 */ /* 0x080fe20000400000 */
[----:B--2---:R-:W-:Y:S01]  /*3a20*/  @!P4 FMUL R93, R93, R93 ;  /* 0x0000005d5d5dc220 */ /* 0x004fe20000400000 */
[-C--:B------:R-:W-:Y:S01]  /*3a30*/  FMUL R31, R31, R20.reuse ;  /* 0x000000141f1f7220 */ /* 0x080fe20000400000 */
        /* <DEDUP_REMOVED lines=27> */
[----:B------:R-:W-:Y:S01]  /*3bf0*/  FMUL R87, R87, R20 ;  /* 0x0000001457577220 */ /* 0x000fe20000400000 */
[----:B------:R-:W-:Y:S01]  /*3c00*/  F2FP.BF16.F32.PACK_AB R89, R22, R19 ;  /* 0x000000131659723e */ /* 0x000fe200000010ff */
[--C-:B------:R-:W-:Y:S01]  /*3c10*/  FFMA R96, R96, UR15, -R120.reuse ;  /* 0x0000000f60607c23 */ /* 0x100fe20008000878 */
[----:B------:R-:W-:Y:S01]  /*3c20*/  F2FP.BF16.F32.PACK_AB R91, R92, R23 ;  /* 0x000000175c5b723e */ /* 0x000fe200000010ff */
[--C-:B------:R-:W-:Y:S01]  /*3c30*/  FFMA R97, R97, UR15, -R120.reuse ;  /* 0x0000000f61617c23 */ /* 0x100fe20008000878 */
[----:B------:R-:W-:Y:S01]  /*3c40*/  F2FP.BF16.F32.PACK_AB R88, R95, R121 ;  /* 0x000000795f58723e */ /* 0x000fe200000010ff */
[--C-:B------:R-:W-:Y:S01]  /*3c50*/  FFMA R98, R98, UR15, -R21.reuse ;  /* 0x0000000f62627c23 */ /* 0x100fe20008000815 */
[----:B------:R-:W-:Y:S01]  /*3c60*/  F2FP.BF16.F32.PACK_AB R90, R93, R94 ;  /* 0x0000005e5d5a723e */ /* 0x000fe200000010ff */
[--C-:B------:R-:W-:Y:S01]  /*3c70*/  FFMA R99, R99, UR15, -R21.reuse ;  /* 0x0000000f63637c23 */ /* 0x100fe20008000815 */
[----:B------:R-:W-:Y:S01]  /*3c80*/  FSETP.GEU.AND P3, PT, R96, -126, PT ;  /* 0xc2fc00006000780b */ /* 0x000fe20003f6e000 */
[--C-:B------:R-:W-:Y:S01]  /*3c90*/  FFMA R123, R102, UR15, -R21.reuse ;  /* 0x0000000f667b7c23 */ /* 0x100fe20008000815 */
[----:B------:R-:W-:Y:S01]  /*3ca0*/  WARPGROUP.ARRIVE ;  /* 0x00000000000079c5 */ /* 0x000fe20000000000 */
[----:B------:R-:W-:Y:S01]  /*3cb0*/  FSETP.GEU.AND P6, PT, R97, -126, PT ;  /* 0xc2fc00006100780b */ /* 0x000fe20003fce000 */
[--C-:B------:R-:W-:Y:S01]  /*3cc0*/  FFMA R124, R103, UR15, -R21.reuse ;  /* 0x0000000f677c7c23 */ /* 0x100fe20008000815 */
[----:B------:R-:W-:Y:S01]  /*3cd0*/  FSETP.GEU.AND P5, PT, R98, -126, PT ;  /* 0xc2fc00006200780b */ /* 0x000fe20003fae000 */
[--C-:B------:R-:W-:Y:S01]  /*3ce0*/  FFMA R104, R104, UR15, -R120.reuse ;  /* 0x0000000f68687c23 */ /* 0x100fe20008000878 */
[----:B------:R-:W-:Y:S01]  /*3cf0*/  FSETP.GEU.AND P2, PT, R99, -126, PT ;  /* 0xc2fc00006300780b */ /* 0x000fe20003f4e000 */
[----:B------:R-:W-:Y:S01]  /*3d00*/  HGMMA.64x128x16.F32.BF16 R24, R88, gdesc[UR4].tnspB, R24, gsb0 ;  /* 0x41e0000458187df0 */ /* 0x000fe20008001818 */
[--C-:B------:R-:W-:Y:S01]  /*3d10*/  FFMA R105, R105, UR15, -R120.reuse ;  /* 0x0000000f69697c23 */ /* 0x100fe20008000878 */
[--C-:B------:R-:W-:Y:S01]  /*3d20*/  FFMA R106, R106, UR15, -R21.reuse ;  /* 0x0000000f6a6a7c23 */ /* 0x100fe20008000815 */
[--C-:B------:R-:W-:Y:S01]  /*3d30*/  FFMA R107, R107, UR15, -R21.reuse ;  /* 0x0000000f6b6b7c23 */ /* 0x100fe20008000815 */
[--C-:B------:R-:W-:Y:S01]  /*3d40*/  FFMA R108, R108, UR15, -R120.reuse ;  /* 0x0000000f6c6c7c23 */ /* 0x100fe20008000878 */
[----:B------:R-:W-:Y:S01]  /*3d50*/  @!P3 FMUL R96, R96, 0.5 ;  /* 0x3f0000006060b820 */ /* 0x000fe20000400000 */
[--C-:B------:R-:W-:Y:S01]  /*3d60*/  FFMA R112, R112, UR15, -R120.reuse ;  /* 0x0000000f70707c23 */ /* 0x100fe20008000878 */
[----:B------:R-:W-:Y:S01]  /*3d70*/  FFMA R113, R113, UR15, -R120 ;  /* 0x0000000f71717c23 */ /* 0x000fe20008000878 */
[----:B------:R-:W-:Y:S01]  /*3d80*/  @!P6 FMUL R97, R97, 0.5 ;  /* 0x3f0000006161e820 */ /* 0x000fe20000400000 */
[--C-:B------:R-:W-:Y:S01]  /*3d90*/  FFMA R114, R114, UR15, -R21.reuse ;  /* 0x0000000f72727c23 */ /* 0x100fe20008000815 */
[----:B------:R-:W-:Y:S01]  /*3da0*/  @!P5 FMUL R98, R98, 0.5 ;  /* 0x3f0000006262d820 */ /* 0x000fe20000400000 */
[----:B------:R-:W1:Y:S01]  /*3db0*/  MUFU.EX2 R96, R96 ;  /* 0x0000006000607308 */ /* 0x000e620000000800 */
[----:B------:R-:W-:Y:S01]  /*3dc0*/  @!P2 FMUL R99, R99, 0.5 ;  /* 0x3f0000006363a820 */ /* 0x000fe20000400000 */
[--C-:B------:R-:W-:Y:S01]  /*3dd0*/  FFMA R115, R115, UR15, -R21.reuse ;  /* 0x0000000f73737c23 */ /* 0x100fe20008000815 */
[----:B------:R-:W-:Y:S01]  /*3de0*/  FFMA R119, R119, UR15, -R21 ;  /* 0x0000000f77777c23 */ /* 0x000fe20008000815 */
[----:B------:R-:W-:Y:S01]  /*3df0*/  FFMA R18, R18, R17, R121 ;  /* 0x0000001112127223 */ /* 0x000fe20000000079 */
[----:B------:R-:W-:Y:S01]  /*3e00*/  FFMA R15, R20, R15, R19 ;  /* 0x0000000f140f7223 */ /* 0x000fe20000000013 */
[----:B------:R-:W-:-:S02]  /*3e10*/  IADD3 R11, R11, 0x1, RZ ;  /* 0x000000010b0b7810 */ /* 0x000fc40007ffe0ff */
[----:B------:R-:W2:Y:S01]  /*3e20*/  MUFU.EX2 R97, R97 ;  /* 0x0000006100617308 */ /* 0x000ea20000000800 */
[----:B------:R-:W-:Y:S01]  /*3e30*/  FADD R95, R18, R95 ;  /* 0x0000005f125f7221 */ /* 0x000fe20000000000 */
[----:B------:R-:W-:-:S03]  /*3e40*/  FADD R22, R15, R22 ;  /* 0x000000160f167221 */ /* 0x000fc60000000000 */
[----:B------:R-:W-:Y:S01]  /*3e50*/  FADD R94, R95, R94 ;  /* 0x0000005e5f5e7221 */ /* 0x000fe20000000000 */
[----:B------:R-:W-:Y:S02]  /*3e60*/  FADD R23, R22, R23 ;  /* 0x0000001716177221 */ /* 0x000fe40000000000 */
[----:B------:R-:W3:Y:S01]  /*3e70*/  MUFU.EX2 R98, R98 ;  /* 0x0000006200627308 */ /* 0x000ee20000000800 */
[----:B-1----:R-:W-:Y:S01]  /*3e80*/  @!P3 FMUL R96, R96, R96 ;  /* 0x000000606060b220 */ /* 0x002fe20000400000 */
[----:B------:R-:W-:Y:S01]  /*3e90*/  FADD R93, R94, R93 ;  /* 0x0000005d5e5d7221 */ /* 0x000fe20000000000 */
[----:B------:R-:W-:-:S05]  /*3ea0*/  FADD R23, R23, R92 ;  /* 0x0000005c17177221 */ /* 0x000fca0000000000 */
[----:B------:R-:W1:Y:S01]  /*3eb0*/  MUFU.EX2 R99, R99 ;  /* 0x0000006300637308 */ /* 0x000e620000000800 */
[----:B--2---:R-:W-:Y:S01]  /*3ec0*/  @!P6 FMUL R97, R97, R97 ;  /* 0x000000616161e220 */ /* 0x004fe20000400000 */
[----:B------:R-:W-:Y:S01]  /*3ed0*/  FSETP.GEU.AND P6, PT, R123, -126, PT ;  /* 0xc2fc00007b00780b */ /* 0x000fe20003fce000 */
[----:B---3--:R-:W-:Y:S01]  /*3ee0*/  @!P5 FMUL R98, R98, R98 ;  /* 0x000000626262d220 */ /* 0x008fe20000400000 */
[----:B------:R-:W-:-:S11]  /*3ef0*/  FSETP.GEU.AND P5, PT, R124, -126, PT ;  /* 0xc2fc00007c00780b */ /* 0x000fd60003fae000 */
[----:B------:R-:W-:Y:S01]  /*3f00*/  @!P6 FMUL R123, R123, 0.5 ;  /* 0x3f0000007b7be820 */ /* 0x000fe20000400000 */
[----:B-1----:R-:W-:Y:S01]  /*3f10*/  @!P2 FMUL R99, R99, R99 ;  /* 0x000000636363a220 */ /* 0x002fe20000400000 */
[----:B------:R-:W-:Y:S01]  /*3f20*/  FSETP.GEU.AND P2, PT, R107, -126, PT ;  /* 0xc2fc00006b00780b */ /* 0x000fe20003f4e000 */
[----:B------:R-:W-:-:S12]  /*3f30*/  @!P5 FMUL R124, R124, 0.5 ;  /* 0x3f0000007c7cd820 */ /* 0x000fd80000400000 */
[----:B------:R-:W-:-:S06]  /*3f40*/  @!P2 FMUL R107, R107, 0.5 ;  /* 0x3f0000006b6ba820 */ /* 0x000fcc0000400000 */
[----:B------:R-:W1:Y:S02]  /*3f50*/  MUFU.EX2 R107, R107 ;  /* 0x0000006b006b7308 */ /* 0x000e640000000800 */
[----:B-1----:R-:W-:Y:S01]  /*3f60*/  @!P2 FMUL R107, R107, R107 ;  /* 0x0000006b6b6ba220 */ /* 0x002fe20000400000 */
[----:B------:R-:W-:-:S13]  /*3f70*/  FSETP.GEU.AND P2, PT, R115, -126, PT ;  /* 0xc2fc00007300780b */ /* 0x000fda0003f4e000 */
[----:B------:R-:W-:-:S06]  /*3f80*/  @!P2 FMUL R115, R115, 0.5 ;  /* 0x3f0000007373a820 */ /* 0x000fcc0000400000 */
[----:B------:R-:W1:Y:S02]  /*3f90*/  MUFU.EX2 R115, R115 ;  /* 0x0000007300737308 */ /* 0x000e640000000800 */
[----:B-1----:R-:W-:Y:S01]  /*3fa0*/  @!P2 FMUL R115, R115, R115 ;  /* 0x000000737373a220 */ /* 0x002fe20000400000 */
[----:B------:R-:W-:-:S04]  /*3fb0*/  ISETP.NE.AND P2, PT, R11, 0x4, PT ;  /* 0x000000040b00780c */ /* 0x000fc80003f45270 */
[----:B------:R-:W-:-:S04]  /*3fc0*/  SEL R19, R11, RZ, P2 ;  /* 0x000000ff0b137207 */ /* 0x000fc80001000000 */
[----:B------:R-:W-:-:S04]  /*3fd0*/  LEA R11, R19, R14, 0x3 ;  /* 0x0000000e130b7211 */ /* 0x000fc800078e18ff */
[----:B------:R-:W-:Y:S01]  /*3fe0*/  PRMT R11, RZ, 0x654, R11 ;  /* 0x00000654ff0b7816 */ /* 0x000fe2000000000b */
[----:B------:R-:W-:Y:S02]  /*3ff0*/  WARPGROUP.DEPBAR.LE gsb0, 0x0 ;  /* 0x00008000000079c5 */ /* 0x000fe40000010000 */
[--C-:B------:R-:W-:Y:S01]  /*4000*/  FFMA R90, R100, UR15, -R120.reuse ;  /* 0x0000000f645a7c23 */ /* 0x100fe20008000878 */
[----:B------:R-:W-:Y:S01]  /*4010*/  FFMA R91, R101, UR15, -R120 ;  /* 0x0000000f655b7c23 */ /* 0x000fe20008000878 */
[----:B------:R-:W1:Y:S01]  /*4020*/  MUFU.EX2 R100, R124 ;  /* 0x0000007c00647308 */ /* 0x000e620000000800 */
[----:B------:R-:W-:Y:S01]  /*4030*/  IMAD.MOV.U32 R89, RZ, RZ, 0x40000040 ;  /* 0x40000040ff597424 */ /* 0x000fe200078e00ff */
[----:B------:R-:W-:Y:S02]  /*4040*/  IADD3 R88, R122, 0x80, RZ ;  /* 0x000000807a587810 */ /* 0x000fe40007ffe0ff */
[----:B------:R-:W-:Y:S02]  /*4050*/  FSETP.GEU.AND P4, PT, R90, -126, PT ;  /* 0xc2fc00005a00780b */ /* 0x000fe40003f8e000 */
[----:B------:R-:W-:-:S02]  /*4060*/  FSETP.GEU.AND P3, PT, R91, -126, PT ;  /* 0xc2fc00005b00780b */ /* 0x000fc40003f6e000 */
[----:B------:R2:W3:Y:S01]  /*4070*/  MUFU.EX2 R101, R123 ;  /* 0x0000007b00657308 */ /* 0x0004e20000000800 */
[----:B------:R-:W-:Y:S02]  /*4080*/  R2UR UR6, R88 ;  /* 0x00000000580672ca */ /* 0x000fe400000e0000 */
[----:B------:R-:W-:Y:S02]  /*4090*/  R2UR UR7, R89 ;  /* 0x00000000590772ca */ /* 0x000fe400000e0000 */
[----:B------:R-:W-:Y:S01]  /*40a0*/  F2FP.BF16.F32.PACK_AB R88, R97, R96 ;  /* 0x000000606158723e */ /* 0x000fe200000010ff */
[----:B------:R-:W-:Y:S01]  /*40b0*/  FADD R96, R93, R96 ;  /* 0x000000605d607221 */ /* 0x000fe20000000000 */
[----:B------:R-:W-:Y:S01]  /*40c0*/  F2FP.BF16.F32.PACK_AB R89, R99, R98 ;  /* 0x000000626359723e */ /* 0x000fe200000010ff */
[----:B------:R-:W-:Y:S01]  /*40d0*/  FADD R98, R23, R98 ;  /* 0x0000006217627221 */ /* 0x000fe20000000000 */
[----:B------:R-:W-:Y:S01]  /*40e0*/  @!P4 FMUL R90, R90, 0.5 ;  /* 0x3f0000005a5ac820 */ /* 0x000fe20000400000 */
[----:B-1----:R-:W-:Y:S01]  /*40f0*/  @!P5 FMUL R100, R100, R100 ;  /* 0x000000646464d220 */ /* 0x002fe20000400000 */
[----:B------:R-:W-:Y:S01]  /*4100*/  @!P3 FMUL R91, R91, 0.5 ;  /* 0x3f0000005b5bb820 */ /* 0x000fe20000400000 */
[----:B------:R-:W-:Y:S01]  /*4110*/  FSETP.GEU.AND P5, PT, R106, -126, PT ;  /* 0xc2fc00006a00780b */ /* 0x000fe20003fae000 */
[----:B------:R-:W1:Y:S01]  /*4120*/  MUFU.EX2 R103, R90 ;  /* 0x0000005a00677308 */ /* 0x000e620000000800 */
[----:B--2---:R-:W-:Y:S01]  /*4130*/  FFMA R123, R111, UR15, -R21 ;  /* 0x0000000f6f7b7c23 */ /* 0x004fe20008000815 */
[----:B------:R-:W-:Y:S01]  /*4140*/  FADD R96, R96, R97 ;  /* 0x0000006160607221 */ /* 0x000fe20000000000 */
[----:B------:R-:W-:Y:S01]  /*4150*/  FADD R98, R98, R99 ;  /* 0x0000006362627221 */ /* 0x000fe20000000000 */
[----:B---3--:R-:W-:Y:S01]  /*4160*/  @!P6 FMUL R101, R101, R101 ;  /* 0x000000656565e220 */ /* 0x008fe20000400000 */
[----:B------:R-:W-:-:S03]  /*4170*/  FSETP.GEU.AND P6, PT, R105, -126, PT ;  /* 0xc2fc00006900780b */ /* 0x000fc60003fce000 */
[----:B------:R2:W3:Y:S04]  /*4180*/  MUFU.EX2 R102, R91 ;  /* 0x0000005b00667308 */ /* 0x0004e80000000800 */
[----:B------:R-:W-:Y:S01]  /*4190*/  @!P5 FMUL R106, R106, 0.5 ;  /* 0x3f0000006a6ad820 */ /* 0x000fe20000400000 */
[----:B-1----:R-:W-:Y:S01]  /*41a0*/  @!P4 FMUL R103, R103, R103 ;  /* 0x000000676767c220 */ /* 0x002fe20000400000 */
[----:B--2---:R-:W-:-:S04]  /*41b0*/  F2FP.BF16.F32.PACK_AB R91, R100, R101 ;  /* 0x00000065645b723e */ /* 0x004fc800000010ff */
[----:B------:R-:W-:Y:S01]  /*41c0*/  @!P6 FMUL R105, R105, 0.5 ;  /* 0x3f0000006969e820 */ /* 0x000fe20000400000 */
[----:B------:R-:W1:Y:S01]  /*41d0*/  MUFU.EX2 R106, R106 ;  /* 0x0000006a006a7308 */ /* 0x000e620000000800 */
[----:B------:R-:W-:Y:S01]  /*41e0*/  FSETP.GEU.AND P4, PT, R108, -126, PT ;  /* 0xc2fc00006c00780b */ /* 0x000fe20003f8e000 */
[----:B------:R-:W-:Y:S01]  /*41f0*/  FADD R101, R98, R101 ;  /* 0x0000006562657221 */ /* 0x000fe20000000000 */
[----:B---3--:R-:W-:Y:S01]  /*4200*/  @!P3 FMUL R102, R102, R102 ;  /* 0x000000666666b220 */ /* 0x008fe20000400000 */
[----:B------:R-:W-:Y:S02]  /*4210*/  FSETP.GEU.AND P3, PT, R104, -126, PT ;  /* 0xc2fc00006800780b */ /* 0x000fe40003f6e000 */
[----:B------:R-:W-:Y:S02]  /*4220*/  FADD R101, R101, R100 ;  /* 0x0000006465657221 */ /* 0x000fe40000000000 */
[----:B------:R-:W2:Y:S01]  /*4230*/  MUFU.EX2 R105, R105 ;  /* 0x0000006900697308 */ /* 0x000ea20000000800 */
[----:B------:R-:W-:Y:S01]  /*4240*/  F2FP.BF16.F32.PACK_AB R90, R102, R103 ;  /* 0x00000067665a723e */ /* 0x000fe200000010ff */
[----:B------:R-:W-:-:S03]  /*4250*/  FADD R103, R96, R103 ;  /* 0x0000006760677221 */ /* 0x000fc60000000000 */
[----:B------:R-:W-:Y:S01]  /*4260*/  WARPGROUP.ARRIVE ;  /* 0x00000000000079c5 */ /* 0x000fe20000000000 */
[----:B------:R-:W-:Y:S01]  /*4270*/  @!P4 FMUL R108, R108, 0.5 ;  /* 0x3f0000006c6cc820 */ /* 0x000fe20000400000 */
[----:B------:R-:W-:Y:S01]  /*4280*/  FADD R103, R103, R102 ;  /* 0x0000006667677221 */ /* 0x000fe20000000000 */
[----:B-1----:R-:W-:Y:S01]  /*4290*/  @!P5 FMUL R106, R106, R106 ;  /* 0x0000006a6a6ad220 */ /* 0x002fe20000400000 */
[----:B------:R-:W-:Y:S01]  /*42a0*/  FSETP.GEU.AND P5, PT, R123, -126, PT ;  /* 0xc2fc00007b00780b */ /* 0x000fe20003fae000 */
[----:B------:R-:W-:Y:S01]  /*42b0*/  @!P3 FMUL R104, R104, 0.5 ;  /* 0x3f0000006868b820 */ /* 0x000fe20000400000 */
[----:B------:R-:W-:Y:S01]  /*42c0*/  HGMMA.64x128x16.F32.BF16 R24, R88, gdesc[UR4].tnspB, R24, gsb0 ;  /* 0x41e0000458187df0 */ /* 0x000fe20008001818 */
[----:B------:R-:W1:Y:S01]  /*42d0*/  MUFU.EX2 R108, R108 ;  /* 0x0000006c006c7308 */ /* 0x000e620000000800 */
[----:B--2---:R-:W-:-:S07]  /*42e0*/  @!P6 FMUL R105, R105, R105 ;  /* 0x000000696969e220 */ /* 0x004fce0000400000 */
[----:B------:R-:W2:Y:S02]  /*42f0*/  MUFU.EX2 R104, R104 ;  /* 0x0000006800687308 */ /* 0x000ea40000000800 */
[----:B------:R-:W-:-:S06]  /*4300*/  @!P5 FMUL R123, R123, 0.5 ;  /* 0x3f0000007b7bd820 */ /* 0x000fcc0000400000 */
[----:B------:R3:W4:Y:S01]  /*4310*/  MUFU.EX2 R111, R123 ;  /* 0x0000007b006f7308 */ /* 0x0007220000000800 */
[----:B-1----:R-:W-:Y:S01]  /*4320*/  @!P4 FMUL R108, R108, R108 ;  /* 0x0000006c6c6cc220 */ /* 0x002fe20000400000 */
[----:B--2---:R-:W-:Y:S01]  /*4330*/  @!P3 FMUL R104, R104, R104 ;  /* 0x000000686868b220 */ /* 0x004fe20000400000 */
[----:B---3--:R-:W-:Y:S02]  /*4340*/  IMAD.MOV.U32 R123, RZ, RZ, 0x40000040 ;  /* 0x40000040ff7b7424 */ /* 0x008fe400078e00ff */
[----:B----4-:R-:W-:Y:S01]  /*4350*/  @!P5 FMUL R111, R111, R111 ;  /* 0x0000006f6f6fd220 */ /* 0x010fe20000400000 */
[----:B------:R-:W-:-:S13]  /*4360*/  FSETP.GEU.AND P5, PT, R114, -126, PT ;  /* 0xc2fc00007200780b */ /* 0x000fda0003fae000 */
[----:B------:R-:W-:-:S06]  /*4370*/  @!P5 FMUL R114, R114, 0.5 ;  /* 0x3f0000007272d820 */ /* 0x000fcc0000400000 */
[----:B------:R-:W1:Y:S02]  /*4380*/  MUFU.EX2 R114, R114 ;  /* 0x0000007200727308 */ /* 0x000e640000000800 */
[----:B-1----:R-:W-:Y:S01]  /*4390*/  @!P5 FMUL R114, R114, R114 ;  /* 0x000000727272d220 */ /* 0x002fe20000400000 */
[----:B------:R-:W-:-:S13]  /*43a0*/  FSETP.GEU.AND P5, PT, R119, -126, PT ;  /* 0xc2fc00007700780b */ /* 0x000fda0003fae000 */
[----:B------:R-:W-:Y:S01]  /*43b0*/  @!P5 FMUL R119, R119, 0.5 ;  /* 0x3f0000007777d820 */ /* 0x000fe20000400000 */
[----:B------:R-:W-:Y:S02]  /*43c0*/  WARPGROUP.DEPBAR.LE gsb0, 0x0 ;  /* 0x00008000000079c5 */ /* 0x000fe40000010000 */
[----:B------:R-:W-:Y:S01]  /*43d0*/  FFMA R90, R109, UR15, -R120 ;  /* 0x0000000f6d5a7c23 */ /* 0x000fe20008000878 */
[----:B------:R-:W-:Y:S01]  /*43e0*/  FFMA R91, R110, UR15, -R21 ;  /* 0x0000000f6e5b7c23 */ /* 0x000fe20008000815 */
[----:B------:R-:W-:Y:S02]  /*43f0*/  IADD3 R88, R122, 0x100, RZ ;  /* 0x000001007a587810 */ /* 0x000fe40007ffe0ff */
[----:B------:R-:W-:Y:S02]  /*4400*/  MOV R89, 0x40000040 ;  /* 0x4000004000597802 */ /* 0x000fe40000000f00 */
[----:B------:R-:W-:Y:S02]  /*4410*/  FSETP.GEU.AND P3, PT, R90, -126, PT ;  /* 0xc2fc00005a00780b */ /* 0x000fe40003f6e000 */
[----:B------:R-:W-:-:S02]  /*4420*/  FSETP.GEU.AND P6, PT, R91, -126, PT ;  /* 0xc2fc00005b00780b */ /* 0x000fc40003fce000 */
[----:B------:R-:W-:Y:S02]  /*4430*/  R2UR UR6, R88 ;  /* 0x00000000580672ca */ /* 0x000fe400000e0000 */
[----:B------:R-:W-:Y:S02]  /*4440*/  R2UR UR7, R89 ;  /* 0x00000000590772ca */ /* 0x000fe400000e0000 */
[----:B------:R-:W-:Y:S01]  /*4450*/  F2FP.BF16.F32.PACK_AB R88, R105, R104 ;  /* 0x000000686958723e */ /* 0x000fe200000010ff */
[----:B------:R-:W-:Y:S01]  /*4460*/  FADD R104, R103, R104 ;  /* 0x0000006867687221 */ /* 0x000fe20000000000 */
[----:B------:R-:W-:Y:S01]  /*4470*/  F2FP.BF16.F32.PACK_AB R89, R107, R106 ;  /* 0x0000006a6b59723e */ /* 0x000fe200000010ff */
[----:B------:R-:W-:Y:S01]  /*4480*/  FADD R106, R101, R106 ;  /* 0x0000006a656a7221 */ /* 0x000fe20000000000 */
[----:B------:R-:W-:Y:S01]  /*4490*/  IADD3 R122, R122, 0x180, RZ ;  /* 0x000001807a7a7810 */ /* 0x000fe20007ffe0ff */
[----:B------:R-:W-:Y:S01]  /*44a0*/  @!P3 FMUL R90, R90, 0.5 ;  /* 0x3f0000005a5ab820 */ /* 0x000fe20000400000 */
[----:B------:R-:W-:Y:S01]  /*44b0*/  FADD R105, R104, R105 ;  /* 0x0000006968697221 */ /* 0x000fe20000000000 */
[----:B------:R-:W-:Y:S01]  /*44c0*/  @!P6 FMUL R91, R91, 0.5 ;  /* 0x3f0000005b5be820 */ /* 0x000fe20000400000 */
[----:B------:R-:W-:Y:S01]  /*44d0*/  FADD R107, R106, R107 ;  /* 0x0000006b6a6b7221 */ /* 0x000fe20000000000 */
[----:B------:R-:W1:Y:S08]  /*44e0*/  MUFU.EX2 R109, R90 ;  /* 0x0000005a006d7308 */ /* 0x000e700000000800 */
[----:B------:R-:W2:Y:S01]  /*44f0*/  MUFU.EX2 R110, R91 ;  /* 0x0000005b006e7308 */ /* 0x000ea20000000800 */
[----:B-1----:R-:W-:Y:S01]  /*4500*/  @!P3 FMUL R109, R109, R109 ;  /* 0x0000006d6d6db220 */ /* 0x002fe20000400000 */
[----:B------:R-:W-:-:S04]  /*4510*/  FSETP.GEU.AND P3, PT, R112, -126, PT ;  /* 0xc2fc00007000780b */ /* 0x000fc80003f6e000 */
[----:B------:R-:W-:Y:S01]  /*4520*/  F2FP.BF16.F32.PACK_AB R90, R109, R108 ;  /* 0x0000006c6d5a723e */ /* 0x000fe200000010ff */
[----:B------:R-:W-:Y:S01]  /*4530*/  FADD R108, R105, R108 ;  /* 0x0000006c696c7221 */ /* 0x000fe20000000000 */
[----:B--2---:R-:W-:Y:S01]  /*4540*/  @!P6 FMUL R110, R110, R110 ;  /* 0x0000006e6e6ee220 */ /* 0x004fe20000400000 */
[----:B------:R-:W-:Y:S02]  /*4550*/  FSETP.GEU.AND P6, PT, R113, -126, PT ;  /* 0xc2fc00007100780b */ /* 0x000fe40003fce000 */
[----:B------:R-:W-:Y:S02]  /*4560*/  FADD R109, R108, R109 ;  /* 0x0000006d6c6d7221 */ /* 0x000fe40000000000 */
[----:B------:R-:W-:Y:S02]  /*4570*/  F2FP.BF16.F32.PACK_AB R91, R111, R110 ;  /* 0x0000006e6f5b723e */ /* 0x000fe400000010ff */
[----:B------:R-:W-:Y:S01]  /*4580*/  @!P3 FMUL R112, R112, 0.5 ;  /* 0x3f0000007070b820 */ /* 0x000fe20000400000 */
[----:B------:R-:W-:Y:S01]  /*4590*/  FADD R110, R107, R110 ;  /* 0x0000006e6b6e7221 */ /* 0x000fe20000000000 */
[----:B------:R-:W-:-:S03]  /*45a0*/  WARPGROUP.ARRIVE ;  /* 0x00000000000079c5 */ /* 0x000fc60000000000 */
[----:B------:R-:W-:Y:S01]  /*45b0*/  FADD R111, R110, R111 ;  /* 0x0000006f6e6f7221 */ /* 0x000fe20000000000 */
[----:B------:R-:W1:Y:S01]  /*45c0*/  MUFU.EX2 R112, R112 ;  /* 0x0000007000707308 */ /* 0x000e620000000800 */
[----:B------:R-:W-:Y:S01]  /*45d0*/  @!P6 FMUL R113, R113, 0.5 ;  /* 0x3f0000007171e820 */ /* 0x000fe20000400000 */
[----:B------:R-:W-:Y:S01]  /*45e0*/  HGMMA.64x128x16.F32.BF16 R24, R88, gdesc[UR4].tnspB, R24, gsb0 ;  /* 0x41e0000458187df0 */ /* 0x000fe20008001818 */
[----:B------:R-:W-:Y:S02]  /*45f0*/  R2UR UR6, R122 ;  /* 0x000000007a0672ca */ /* 0x000fe400000e0000 */
[----:B------:R-:W-:-:S03]  /*4600*/  R2UR UR7, R123 ;  /* 0x000000007b0772ca */ /* 0x000fc600000e0000 */
[----:B------:R-:W2:Y:S01]  /*4610*/  MUFU.EX2 R113, R113 ;  /* 0x0000007100717308 */ /* 0x000ea20000000800 */
[----:B-1----:R-:W-:Y:S01]  /*4620*/  @!P3 FMUL R112, R112, R112 ;  /* 0x000000707070b220 */ /* 0x002fe20000400000 */
[----:B--2---:R-:W-:Y:S01]  /*4630*/  @!P6 FMUL R113, R113, R113 ;  /* 0x000000717171e220 */ /* 0x004fe20000400000 */
[----:B------:R-:W-:Y:S02]  /*4640*/  WARPGROUP.DEPBAR.LE gsb0, 0x0 ;  /* 0x00008000000079c5 */ /* 0x000fe40000010000 */
[--C-:B------:R-:W-:Y:S01]  /*4650*/  FFMA R88, R116, UR15, -R120.reuse ;  /* 0x0000000f74587c23 */ /* 0x100fe20008000878 */
[----:B------:R-:W-:Y:S01]  /*4660*/  FFMA R120, R117, UR15, -R120 ;  /* 0x0000000f75787c23 */ /* 0x000fe20008000878 */
[----:B------:R-:W-:Y:S02]  /*4670*/  FFMA R89, R118, UR15, -R21 ;  /* 0x0000000f76597c23 */ /* 0x000fe40008000815 */
[----:B------:R-:W1:Y:S01]  /*4680*/  MUFU.EX2 R21, R119 ;  /* 0x0000007700157308 */ /* 0x000e620000000800 */
[----:B------:R-:W-:-:S02]  /*4690*/  FSETP.GEU.AND P4, PT, R88, -126, PT ;  /* 0xc2fc00005800780b */ /* 0x000fc40003f8e000 */
[----:B------:R-:W-:Y:S02]  /*46a0*/  FSETP.GEU.AND P3, PT, R120, -126, PT ;  /* 0xc2fc00007800780b */ /* 0x000fe40003f6e000 */
[----:B------:R-:W-:-:S09]  /*46b0*/  FSETP.GEU.AND P6, PT, R89, -126, PT ;  /* 0xc2fc00005900780b */ /* 0x000fd20003fce000 */
[----:B------:R-:W-:Y:S02]  /*46c0*/  @!P4 FMUL R88, R88, 0.5 ;  /* 0x3f0000005858c820 */ /* 0x000fe40000400000 */
[----:B------:R-:W-:Y:S01]  /*46d0*/  @!P3 FMUL R120, R120, 0.5 ;  /* 0x3f0000007878b820 */ /* 0x000fe20000400000 */
[----:B-1----:R-:W-:Y:S01]  /*46e0*/  @!P5 FMUL R21, R21, R21 ;  /* 0x000000151515d220 */ /* 0x002fe20000400000 */
[----:B------:R-:W-:Y:S01]  /*46f0*/  @!P6 FMUL R89, R89, 0.5 ;  /* 0x3f0000005959e820 */ /* 0x000fe20000400000 */
[----:B------:R1:W2:Y:S08]  /*4700*/  MUFU.EX2 R117, R88 ;  /* 0x0000005800757308 */ /* 0x0002b00000000800 */
[----:B------:R-:W3:Y:S01]  /*4710*/  MUFU.EX2 R116, R120 ;  /* 0x0000007800747308 */ /* 0x000ee20000000800 */
[----:B-1----:R-:W-:Y:S01]  /*4720*/  F2FP.BF16.F32.PACK_AB R88, R113, R112 ;  /* 0x000000707158723e */ /* 0x002fe200000010ff */
[----:B------:R-:W-:-:S04]  /*4730*/  FADD R112, R109, R112 ;  /* 0x000000706d707221 */ /* 0x000fc80000000000 */
[----:B------:R-:W-:Y:S02]  /*4740*/  FADD R112, R112, R113 ;  /* 0x0000007170707221 */ /* 0x000fe40000000000 */
[----:B------:R1:W4:Y:S01]  /*4750*/  MUFU.EX2 R118, R89 ;  /* 0x0000005900767308 */ /* 0x0003220000000800 */
[----:B--2---:R-:W-:-:S04]  /*4760*/  @!P4 FMUL R117, R117, R117 ;  /* 0x000000757575c220 */ /* 0x004fc80000400000 */
[----:B------:R-:W-:Y:S01]  /*4770*/  FADD R17, R112, R117 ;  /* 0x0000007570117221 */ /* 0x000fe20000000000 */
[----:B---3--:R-:W-:Y:S01]  /*4780*/  @!P3 FMUL R116, R116, R116 ;  /* 0x000000747474b220 */ /* 0x008fe20000400000 */
[----:B-1----:R-:W-:Y:S01]  /*4790*/  F2FP.BF16.F32.PACK_AB R89, R115, R114 ;  /* 0x000000727359723e */ /* 0x002fe200000010ff */
[----:B------:R-:W-:Y:S02]  /*47a0*/  FADD R114, R111, R114 ;  /* 0x000000726f727221 */ /* 0x000fe40000000000 */
[----:B------:R-:W-:Y:S01]  /*47b0*/  FADD R17, R17, R116 ;  /* 0x0000007411117221 */ /* 0x000fe20000000000 */
[----:B------:R-:W-:Y:S01]  /*47c0*/  F2FP.BF16.F32.PACK_AB R90, R116, R117 ;  /* 0x00000075745a723e */ /* 0x000fe200000010ff */
[----:B------:R-:W-:Y:S01]  /*47d0*/  FADD R115, R114, R115 ;  /* 0x0000007372737221 */ /* 0x000fe20000000000 */
[----:B----4-:R-:W-:-:S05]  /*47e0*/  @!P6 FMUL R118, R118, R118 ;  /* 0x000000767676e220 */ /* 0x010fca0000400000 */
[----:B------:R-:W-:Y:S01]  /*47f0*/  F2FP.BF16.F32.PACK_AB R91, R21, R118 ;  /* 0x00000076155b723e */ /* 0x000fe200000010ff */
[----:B------:R-:W-:-:S03]  /*4800*/  FADD R118, R115, R118 ;  /* 0x0000007673767221 */ /* 0x000fc60000000000 */
[----:B------:R-:W-:Y:S01]  /*4810*/  WARPGROUP.ARRIVE ;  /* 0x00000000000079c5 */ /* 0x000fe20000000000 */
[----:B------:R-:W-:-:S05]  /*4820*/  FADD R15, R118, R21 ;  /* 0x00000015760f7221 */ /* 0x000fca0000000000 */
[----:B------:R-:W-:Y:S03]  /*4830*/  HGMMA.64x128x16.F32.BF16 R24, R88, gdesc[UR4].tnspB, R24, gsb0 ;  /* 0x41e0000458187df0 */ /* 0x000fe60008001818 */
[----:B------:R-:W-:Y:S02]  /*4840*/  WARPGROUP.DEPBAR.LE gsb0, 0x0 ;  /* 0x00008000000079c5 */ /* 0x000fe40000010000 */
[----:B------:R1:W-:Y:S01]  /*4850*/  SYNCS.ARRIVE.TRANS64.RED.A1T0 RZ, [R11+URZ], RZ ;  /* 0x000000ff0bff79a7 */ /* 0x0003e2000810043f */
[----:B------:R-:W-:Y:S05]  /*4860*/  @P1 BRA `(.L_x_32) ;  /* 0x0000000000b41947 */ /* 0x000fea0003800000 */
[----:B------:R-:W-:Y:S01]  /*4870*/  ISETP.LT.OR P1, PT, R6, 0x1, !P0 ;  /* 0x000000010600780c */ /* 0x000fe20004721670 */
[----:B------:R-:W-:-:S12]  /*4880*/  BSSY B0, `(.L_x_33) ;  /* 0x000002a000007945 */ /* 0x000fd80003800000 */
[----:B------:R-:W-:Y:S05]  /*4890*/  @P1 BRA `(.L_x_34) ;  /* 0x0000000000a01947 */ /* 0x000fea0003800000 */
[----:B-1----:R-:W-:Y:S02]  /*48a0*/  LEA R11, R5, R2, 0x3 ;  /* 0x00000002050b7211 */ /* 0x002fe400078e18ff */
[----:B------:R-:W-:Y:S02]  /*48b0*/  SHF.L.U32 R18, R4, 0x1f, RZ ;  /* 0x0000001f04127819 */ /* 0x000fe400000006ff */
[----:B------:R-:W-:Y:S02]  /*48c0*/  ISETP.NE.AND P2, PT, R16, RZ, PT ;  /* 0x000000ff1000720c */ /* 0x000fe40003f45270 */
[----:B------:R-:W1:Y:S02]  /*48d0*/  SYNCS.PHASECHK.TRANS64.TRYWAIT P1, [R11+URZ+0x14020], R18 ;  /* 0x014020120b0075a7 */ /* 0x000e64000802017f */
[----:B-1----:R-:W-:Y:S09]  /*48e0*/  @!P1 BRA `(.L_x_35) ;  /* 0x0000002000709947 */ /* 0x002ff20003800000 */
.L_x_74:
[----:B------:R-:W-:Y:S05]  /*48f0*/  @P2 BRA `(.L_x_36) ;  /* 0x0000000000142947 */ /* 0x000fea0003800000 */
[----:B------:R-:W-:Y:S01]  /*4900*/  ISETP.NE.AND P1, PT, R10, RZ, PT ;  /* 0x000000ff0a00720c */ /* 0x000fe20003f25270 */
[----:B-1----:R-:W-:-:S04]  /*4910*/  IMAD.MOV.U32 R18, RZ, RZ, 0x4000 ;  /* 0x00004000ff127424 */ /* 0x002fc800078e00ff */
[----:B------:R2:W-:Y:S08]  /*4920*/  SYNCS.ARRIVE.TRANS64 RZ, [R11+URZ+0x14000], R18 ;  /* 0x014000120bff79a7 */ /* 0x0005f0000800003f */
[----:B------:R-:W-:Y:S05]  /*4930*/  @!P1 BRA `(.L_x_36) ;  /* 0x0000000000049947 */ /* 0x000fea0003800000 */
[----:B------:R-:W-:Y:S01]  /*4940*/  BPT.TRAP 0x1 ;  /* 0x000000040000795c */ /* 0x000fe20000300000 */
.L_x_36:
[----:B-12---:R-:W-:Y:S01]  /*4950*/  LEA R18, R5, R2, 0xe ;  /* 0x0000000205127211 */ /* 0x006fe200078e70ff */
[----:B------:R-:W-:Y:S01]  /*4960*/  UIADD3 UR6, UP0, UR38, 0x2f0, URZ ;  /* 0x000002f026067890 */ /* 0x000fe2000ff1e03f */
[----:B------:R-:W-:Y:S01]  /*4970*/  R2UR UR19, R7 ;  /* 0x00000000071372ca */ /* 0x000fe200000e0000 */
[----:B------:R-:W-:Y:S01]  /*4980*/  UMOV UR26, 0x0 ;  /* 0x00000000001a7882 */ /* 0x000fe20000000000 */
[----:B------:R-:W-:Y:S01]  /*4990*/  R2UR UR17, R11 ;  /* 0x000000000b1172ca */ /* 0x000fe200000e0000 */
[----:B------:R-:W-:Y:S01]  /*49a0*/  UIADD3.X UR7, URZ, UR39, URZ, UP0, !UPT ;  /* 0x000000273f077290 */ /* 0x000fe200087fe43f */
[----:B------:R-:W-:Y:S01]  /*49b0*/  R2UR UR8, R18 ;  /* 0x00000000120872ca */ /* 0x000fe200000e0000 */
[----:B------:R-:W-:Y:S01]  /*49c0*/  UMOV UR27, 0x10000000 ;  /* 0x10000000001b7882 */ /* 0x000fe20000000000 */
[----:B------:R-:W-:Y:S01]  /*49d0*/  UMOV UR18, URZ ;  /* 0x0000003f00127c82 */ /* 0x000fe20008000000 */
[----:B------:R-:W-:Y:S01]  /*49e0*/  UMOV UR20, UR36 ;  /* 0x0000002400147c82 */ /* 0x000fe20008000000 */
[----:B------:R-:W-:Y:S01]  /*49f0*/  UMOV UR21, UR37 ;  /* 0x0000002500157c82 */ /* 0x000fe20008000000 */
[----:B------:R-:W-:Y:S01]  /*4a00*/  UMOV UR10, 0x40 ;  /* 0x00000040000a7882 */ /* 0x000fe20000000000 */
[----:B------:R-:W-:Y:S01]  /*4a10*/  UMOV UR12, UR36 ;  /* 0x00000024000c7c82 */ /* 0x000fe20008000000 */
[----:B------:R-:W-:Y:S01]  /*4a20*/  UMOV UR13, UR37 ;  /* 0x00000025000d7c82 */ /* 0x000fe20008000000 */
[----:B------:R-:W-:Y:S01]  /*4a30*/  IADD3 R5, R5, 0x1, RZ ;  /* 0x0000000105057810 */ /* 0x000fe20007ffe0ff */
[----:B------:R-:W-:Y:S01]  /*4a40*/  USHF.L.U32 UR19, UR19, 0x6, URZ ;  /* 0x0000000613137899 */ /* 0x000fe2000800063f */
[----:B------:R-:W-:Y:S01]  /*4a50*/  IADD3 R7, R7, 0x1, RZ ;  /* 0x0000000107077810 */ /* 0x000fe20007ffe0ff */
[----:B------:R-:W-:Y:S01]  /*4a60*/  UIADD3 UR17, UR17, 0x14000, URZ ;  /* 0x0001400011117890 */ /* 0x000fe2000fffe03f */
[----:B------:R-:W-:Y:S01]  /*4a70*/  ISETP.NE.AND P1, PT, R5, 0x4, PT ;  /* 0x000000040500780c */ /* 0x000fe20003f25270 */
[----:B------:R-:W-:-:S02]  /*4a80*/  UIADD3 UR16, UR8, 0x4000, URZ ;  /* 0x0000400008107890 */ /* 0x000fc4000fffe03f */
[----:B------:R-:W-:Y:S01]  /*4a90*/  UIADD3 UR8, UR8, 0x6000, URZ ;  /* 0x0000600008087890 */ /* 0x000fe2000fffe03f */
[----:B------:R-:W-:Y:S01]  /*4aa0*/  SEL R11, RZ, 0x1, P1 ;  /* 0x00000001ff0b7807 */ /* 0x000fe20000800000 */
[----:B------:R-:W-:Y:S01]  /*4ab0*/  UMOV UR11, UR19 ;  /* 0x00000013000b7c82 */ /* 0x000fe20008000000 */
[----:B------:R-:W-:Y:S01]  /*4ac0*/  UMOV UR9, UR17 ;  /* 0x0000001100097c82 */ /* 0x000fe20008000000 */
[----:B------:R-:W-:Y:S02]  /*4ad0*/  SEL R5, R5, RZ, P1 ;  /* 0x000000ff05057207 */ /* 0x000fe40000800000 */
[----:B------:R-:W-:Y:S01]  /*4ae0*/  LOP3.LUT R4, R4, R11, RZ, 0x3c, !PT ;  /* 0x0000000b04047212 */ /* 0x000fe200078e3cff */
[----:B------:R2:W-:Y:S02]  /*4af0*/  UTMALDG.4D [UR16], [UR6], desc[UR26] ;  /* 0x00001a10060075b4 */ /* 0x0005e40008019000 */
[----:B------:R2:W-:Y:S02]  /*4b00*/  UTMALDG.4D [UR8], [UR6], desc[UR26] ;  /* 0x00001a08060075b4 */ /* 0x0005e40008019000 */
[----:B--2---:R-:W-:-:S02]  /*4b10*/  NOP ;  /* 0x0000000000007918 */ /* 0x004fc40000000000 */
.L_x_34:
[----:B------:R-:W-:Y:S05]  /*4b20*/  BSYNC B0 ;  /* 0x0000000000007941 */ /* 0x000fea0003800000 */
.L_x_33:
[----:B------:R-:W-:-:S07]  /*4b30*/  VIADD R6, R6, 0xffffffff ;  /* 0xffffffff06067836 */ /* 0x000fce0000000000 */
.L_x_32:
[----:B------:R-:W-:Y:S01]  /*4b40*/  ISETP.GT.AND P3, PT, R12, 0x2, PT ;  /* 0x000000020c00780c */ /* 0x000fe20003f64270 */
[----:B------:R-:W-:Y:S01]  /*4b50*/  IMAD.MOV.U32 R23, RZ, RZ, R0 ;  /* 0x000000ffff177224 */ /* 0x000fe200078e0000 */
[----:B------:R-:W-:Y:S02]  /*4b60*/  IADD3 R13, R13, 0x1, RZ ;  /* 0x000000010d0d7810 */ /* 0x000fe40007ffe0ff */
[----:B-1----:R-:W-:Y:S02]  /*4b70*/  IADD3 R11, R19, 0x1, RZ ;  /* 0x00000001130b7810 */ /* 0x002fe40007ffe0ff */
[----:B------:R-:W-:Y:S02]  /*4b80*/  ISETP.NE.AND P1, PT, R13, 0x4, PT ;  /* 0x000000040d00780c */ /* 0x000fe40003f25270 */
[----:B------:R-:W-:Y:S02]  /*4b90*/  ISETP.NE.AND P2, PT, R11, 0x4, PT ;  /* 0x000000040b00780c */ /* 0x000fe40003f45270 */
[----:B------:R-:W-:-:S02]  /*4ba0*/  SEL R18, RZ, 0x1, P1 ;  /* 0x00000001ff127807 */ /* 0x000fc40000800000 */
[----:B------:R-:W-:Y:S02]  /*4bb0*/  IADD3 R12, R12, -0x1, RZ ;  /* 0xffffffff0c0c7810 */ /* 0x000fe40007ffe0ff */
[----:B------:R-:W-:Y:S02]  /*4bc0*/  LOP3.LUT R3, R3, R18, RZ, 0x3c, !PT ;  /* 0x0000001203037212 */ /* 0x000fe400078e3cff */
[----:B------:R-:W-:Y:S02]  /*4bd0*/  MOV R121, R9 ;  /* 0x0000000900797202 */ /* 0x000fe40000000f00 */
[----:B------:R-:W-:Y:S02]  /*4be0*/  SEL R13, R13, RZ, P1 ;  /* 0x000000ff0d0d7207 */ /* 0x000fe40000800000 */
[----:B------:R-:W-:Y:S01]  /*4bf0*/  SEL R11, R11, RZ, P2 ;  /* 0x000000ff0b0b7207 */ /* 0x000fe20001000000 */
[----:B------:R-:W-:Y:S06]  /*4c00*/  @P3 BRA `(.L_x_37) ;  /* 0xffffffdc00843947 */ /* 0x000fec000383ffff */
.L_x_24:
[----:B------:R-:W-:Y:S05]  /*4c10*/  WARPSYNC.ALL ;  /* 0x0000000000007948 */ /* 0x000fea0003800000 */
[----:B------:R-:W2:Y:S01]  /*4c20*/  SHFL.BFLY PT, R4, R17, 0x1, 0x1f ;  /* 0x0c201f0011047f89 */ /* 0x000ea200000e0000 */
[----:B------:R-:W-:Y:S01]  /*4c30*/  BSSY B0, `(.L_x_38) ;  /* 0x0000023000007945 */ /* 0x000fe20003800000 */
[----:B------:R-:W-:Y:S01]  /*4c40*/  MOV R7, 0x7f800000 ;  /* 0x7f80000000077802 */ /* 0x000fe20000000f00 */
[----:B------:R-:W-:Y:S01]  /*4c50*/  IMAD.MOV.U32 R5, RZ, RZ, 0x3f800000 ;  /* 0x3f800000ff057424 */ /* 0x000fe200078e00ff */
[----:B------:R-:W3:Y:S01]  /*4c60*/  SHFL.BFLY PT, R6, R15, 0x1, 0x1f ;  /* 0x0c201f000f067f89 */ /* 0x000ee200000e0000 */
[----:B------:R-:W-:-:S02]  /*4c70*/  MOV R10, 0x3f800000 ;  /* 0x3f800000000a7802 */ /* 0x000fc40000000f00 */
[----:B------:R-:W-:Y:S01]  /*4c80*/  MOV R8, 0x7f800000 ;  /* 0x7f80000000087802 */ /* 0x000fe20000000f00 */
[----:B--2---:R-:W-:Y:S01]  /*4c90*/  FADD R4, R4, R17 ;  /* 0x0000001104047221 */ /* 0x004fe20000000000 */
[----:B---3--:R-:W-:-:S04]  /*4ca0*/  FADD R19, R6, R15 ;  /* 0x0000000f06137221 */ /* 0x008fc80000000000 */
[----:B------:R-:W2:Y:S04]  /*4cb0*/  SHFL.BFLY PT, R3, R4, 0x2, 0x1f ;  /* 0x0c401f0004037f89 */ /* 0x000ea800000e0000 */
[----:B------:R-:W3:Y:S01]  /*4cc0*/  SHFL.BFLY PT, R20, R19, 0x2, 0x1f ;  /* 0x0c401f0013147f89 */ /* 0x000ee200000e0000 */
[C---:B--2---:R-:W-:Y:S01]  /*4cd0*/  FSETP.NE.AND P0, PT, R4.reuse, -R3, PT ;  /* 0x800000030400720b */ /* 0x044fe20003f05000 */
[----:B------:R-:W-:Y:S01]  /*4ce0*/  FADD R3, R4, R3 ;  /* 0x0000000304037221 */ /* 0x000fe20000000000 */
[----:B---3--:R-:W-:-:S11]  /*4cf0*/  FADD R6, R19, R20 ;  /* 0x0000001413067221 */ /* 0x008fd60000000000 */
[----:B------:R-:W-:Y:S05]  /*4d00*/  @!P0 BRA `(.L_x_39) ;  /* 0x0000000000548947 */ /* 0x000fea0003800000 */
[----:B------:R-:W-:Y:S01]  /*4d10*/  IADD3 R4, R3, 0x1800000, RZ ;  /* 0x0180000003047810 */ /* 0x000fe20007ffe0ff */
[----:B------:R-:W-:Y:S03]  /*4d20*/  BSSY B1, `(.L_x_40) ;  /* 0x000000c000017945 */ /* 0x000fe60003800000 */
[----:B------:R-:W-:-:S04]  /*4d30*/  LOP3.LUT R4, R4, 0x7f800000, RZ, 0xc0, !PT ;  /* 0x7f80000004047812 */ /* 0x000fc800078ec0ff */
[----:B------:R-:W-:-:S13]  /*4d40*/  ISETP.GT.U32.AND P0, PT, R4, 0x1ffffff, PT ;  /* 0x01ffffff0400780c */ /* 0x000fda0003f04070 */
[----:B------:R-:W-:Y:S05]  /*4d50*/  @P0 BRA `(.L_x_41) ;  /* 0x0000000000100947 */ /* 0x000fea0003800000 */
[----:B-1----:R-:W-:-:S07]  /*4d60*/  MOV R11, 0x4d80 ;  /* 0x00004d80000b7802 */ /* 0x002fce0000000f00 */
[----:B------:R-:W-:Y:S05]  /*4d70*/  CALL.REL.NOINC `($__internal_0_$__cuda_sm20_rcp_rn_f32_slowpath) ;  /* 0x0000001c00607944 */ /* 0x000fea0003c00000 */
[----:B------:R-:W-:Y:S01]  /*4d80*/  MOV R5, R12 ;  /* 0x0000000c00057202 */ /* 0x000fe20000000f00 */
[----:B------:R-:W-:Y:S06]  /*4d90*/  BRA `(.L_x_42) ;  /* 0x0000000000107947 */ /* 0x000fec0003800000 */
.L_x_41:
[----:B------:R-:W2:Y:S02]  /*4da0*/  MUFU.RCP R4, R3 ;  /* 0x0000000300047308 */ /* 0x000ea40000001000 */
[----:B--2---:R-:W-:-:S04]  /*4db0*/  FFMA R5, R3, R4, -1 ;  /* 0xbf80000003057423 */ /* 0x004fc80000000004 */
[----:B------:R-:W-:-:S04]  /*4dc0*/  FADD.FTZ R5, -R5, -RZ ;  /* 0x800000ff05057221 */ /* 0x000fc80000010100 */
[----:B------:R-:W-:-:S07]  /*4dd0*/  FFMA R5, R4, R5, R4 ;  /* 0x0000000504057223 */ /* 0x000fce0000000004 */
.L_x_42:
[----:B------:R-:W-:Y:S05]  /*4de0*/  BSYNC B1 ;  /* 0x0000000000017941 */ /* 0x000fea0003800000 */
.L_x_40:
[----:B------:R-:W-:Y:S01]  /*4df0*/  FSETP.GEU.AND P0, PT, |R3|, 1.175494350822287508e-38, PT ;  /* 0x008000000300780b */ /* 0x000fe20003f0e200 */
[----:B------:R-:W-:-:S12]  /*4e00*/  ULDC UR6, c[0x0][0x600] ;  /* 0x0001800000067ab9 */ /* 0x000fd80000000800 */
[----:B------:R-:W-:-:S04]  /*4e10*/  @!P0 FMUL R3, R3, 16777216 ;  /* 0x4b80000003038820 */ /* 0x000fc80000400000 */
[----:B------:R-:W2:Y:S02]  /*4e20*/  MUFU.LG2 R4, R3 ;  /* 0x0000000300047308 */ /* 0x000ea40000000c00 */
[----:B--2---:R-:W-:-:S04]  /*4e30*/  @!P0 FADD R4, R4, -24 ;  /* 0xc1c0000004048421 */ /* 0x004fc80000000000 */
[----:B-1----:R-:W-:-:S04]  /*4e40*/  FMUL R11, R4, 0.69314718246459960938 ;  /* 0x3f317218040b7820 */ /* 0x002fc80000400000 */
[----:B------:R-:W-:-:S07]  /*4e50*/  FFMA R8, R0, UR6, R11 ;  /* 0x0000000600087c23 */ /* 0x000fce000800000b */
.L_x_39:
[----:B------:R-:W-:Y:S05]  /*4e60*/  BSYNC B0 ;  /* 0x0000000000007941 */ /* 0x000fea0003800000 */
.L_x_38:
[----:B------:R-:W-:Y:S01]  /*4e70*/  FSETP.NE.AND P0, PT, R19, -R20, PT ;  /* 0x800000141300720b */ /* 0x000fe20003f05000 */
[----:B------:R-:W-:Y:S01]  /*4e80*/  ULDC UR4, c[0x0][0x608] ;  /* 0x0001820000047ab9 */ /* 0x000fe20000000800 */
[----:B------:R-:W-:Y:S01]  /*4e90*/  BSSY B0, `(.L_x_43) ;  /* 0x0000039000007945 */ /* 0x000fe20003800000 */
[----:B------:R-:W-:-:S04]  /*4ea0*/  FMUL R5, R5, UR4 ;  /* 0x0000000405057c20 */ /* 0x000fc80008400000 */
        /* <DEDUP_REMOVED lines=32> */
[----:B------:R-:W-:Y:S06]  /*50b0*/  @!P0 BRA `(.L_x_44) ;  /* 0x0000000000588947 */ /* 0x000fec0003800000 */
[----:B------:R-:W-:Y:S01]  /*50c0*/  IADD3 R0, R6, 0x1800000, RZ ;  /* 0x0180000006007810 */ /* 0x000fe20007ffe0ff */
[----:B------:R-:W-:Y:S03]  /*50d0*/  BSSY B1, `(.L_x_45) ;  /* 0x000000d000017945 */ /* 0x000fe60003800000 */
[----:B------:R-:W-:-:S04]  /*50e0*/  LOP3.LUT R0, R0, 0x7f800000, RZ, 0xc0, !PT ;  /* 0x7f80000000007812 */ /* 0x000fc800078ec0ff */
[----:B------:R-:W-:-:S13]  /*50f0*/  ISETP.GT.U32.AND P0, PT, R0, 0x1ffffff, PT ;  /* 0x01ffffff0000780c */ /* 0x000fda0003f04070 */
[----:B------:R-:W-:Y:S05]  /*5100*/  @P0 BRA `(.L_x_46) ;  /* 0x0000000000140947 */ /* 0x000fea0003800000 */
[----:B------:R-:W-:Y:S01]  /*5110*/  IMAD.MOV.U32 R3, RZ, RZ, R6 ;  /* 0x000000ffff037224 */ /* 0x000fe200078e0006 */
[----:B-1----:R-:W-:-:S07]  /*5120*/  MOV R11, 0x5140 ;  /* 0x00005140000b7802 */ /* 0x002fce0000000f00 */
[----:B------:R-:W-:Y:S05]  /*5130*/  CALL.REL.NOINC `($__internal_0_$__cuda_sm20_rcp_rn_f32_slowpath) ;  /* 0x0000001800707944 */ /* 0x000fea0003c00000 */
[----:B------:R-:W-:Y:S01]  /*5140*/  MOV R10, R12 ;  /* 0x0000000c000a7202 */ /* 0x000fe20000000f00 */
[----:B------:R-:W-:Y:S06]  /*5150*/  BRA `(.L_x_47) ;  /* 0x0000000000107947 */ /* 0x000fec0003800000 */
.L_x_46:
[----:B------:R-:W2:Y:S02]  /*5160*/  MUFU.RCP R3, R6 ;  /* 0x0000000600037308 */ /* 0x000ea40000001000 */
[----:B--2---:R-:W-:-:S04]  /*5170*/  FFMA R0, R6, R3, -1 ;  /* 0xbf80000006007423 */ /* 0x004fc80000000003 */
[----:B------:R-:W-:-:S04]  /*5180*/  FADD.FTZ R0, -R0, -RZ ;  /* 0x800000ff00007221 */ /* 0x000fc80000010100 */
[----:B------:R-:W-:-:S07]  /*5190*/  FFMA R10, R3, R0, R3 ;  /* 0x00000000030a7223 */ /* 0x000fce0000000003 */
.L_x_47:
[----:B------:R-:W-:Y:S05]  /*51a0*/  BSYNC B1 ;  /* 0x0000000000017941 */ /* 0x000fea0003800000 */
.L_x_45:
[----:B------:R-:W-:Y:S01]  /*51b0*/  FSETP.GEU.AND P0, PT, |R6|, 1.175494350822287508e-38, PT ;  /* 0x008000000600780b */ /* 0x000fe20003f0e200 */
[----:B------:R-:W-:-:S12]  /*51c0*/  ULDC UR4, c[0x0][0x600] ;  /* 0x0001800000047ab9 */ /* 0x000fd80000000800 */
[----:B------:R-:W-:-:S04]  /*51d0*/  @!P0 FMUL R6, R6, 16777216 ;  /* 0x4b80000006068820 */ /* 0x000fc80000400000 */
[----:B------:R-:W2:Y:S02]  /*51e0*/  MUFU.LG2 R0, R6 ;  /* 0x0000000600007308 */ /* 0x000ea40000000c00 */
[----:B--2---:R-:W-:-:S04]  /*51f0*/  @!P0 FADD R0, R0, -24 ;  /* 0xc1c0000000008421 */ /* 0x004fc80000000000 */
[----:B------:R-:W-:-:S04]  /*5200*/  FMUL R0, R0, 0.69314718246459960938 ;  /* 0x3f31721800007820 */ /* 0x000fc80000400000 */
[----:B------:R-:W-:-:S07]  /*5210*/  FFMA R7, R9, UR4, R0 ;  /* 0x0000000409077c23 */ /* 0x000fce0008000000 */
.L_x_44:
[----:B------:R-:W-:Y:S05]  /*5220*/  BSYNC B0 ;  /* 0x0000000000007941 */ /* 0x000fea0003800000 */
.L_x_43:
[----:B------:R-:W2:Y:S01]  /*5230*/  S2R R0, SR_TID.X ;  /* 0x0000000000007919 */ /* 0x000ea20000002100 */
[----:B------:R-:W-:Y:S01]  /*5240*/  ULDC UR4, c[0x0][0x608] ;  /* 0x0001820000047ab9 */ /* 0x000fe20000000800 */
[----:B------:R-:W-:Y:S01]  /*5250*/  ULDC.64 UR8, c[0x0][0x208] ;  /* 0x0000820000087ab9 */ /* 0x000fe20000000a00 */
[----:B------:R-:W-:Y:S01]  /*5260*/  FMUL R10, R10, UR4 ;  /* 0x000000040a0a7c20 */ /* 0x000fe20008400000 */
[----:B------:R-:W-:Y:S01]  /*5270*/  BSSY B0, `(.L_x_48) ;  /* 0x0000019000007945 */ /* 0x000fe20003800000 */
[----:B------:R-:W-:Y:S02]  /*5280*/  SHF.R.U32.HI R17, RZ, 0x5, R16 ;  /* 0x00000005ff117819 */ /* 0x000fe40000011610 */
[----:B--2---:R-:W-:-:S13]  /*5290*/  LOP3.LUT P0, RZ, R0, 0x3, RZ, 0xc0, !PT ;  /* 0x0000000300ff7812 */ /* 0x004fda000780c0ff */
[----:B------:R-:W-:Y:S05]  /*52a0*/  @P0 BRA `(.L_x_49) ;  /* 0x0000000000540947 */ /* 0x000fea0003800000 */
[----:B------:R-:W2:Y:S01]  /*52b0*/  S2UR UR4, SR_CTAID.X ;  /* 0x00000000000479c3 */ /* 0x000ea20000002500 */
[----:B------:R-:W-:Y:S02]  /*52c0*/  SHF.R.U32.HI R0, RZ, 0x2, R0 ;  /* 0x00000002ff007819 */ /* 0x000fe40000011600 */
[----:B------:R-:W-:Y:S02]  /*52d0*/  SHF.L.U32 R3, R17, 0x4, RZ ;  /* 0x0000000411037819 */ /* 0x000fe400000006ff */
[----:B------:R-:W-:-:S04]  /*52e0*/  LOP3.LUT R0, R0, 0x7, RZ, 0xc0, !PT ;  /* 0x0000000700007812 */ /* 0x000fc800078ec0ff */
[----:B------:R-:W-:Y:S01]  /*52f0*/  LOP3.LUT R0, R3, 0xfffffff0, R0, 0xe2, !PT ;  /* 0xfffffff003007812 */ /* 0x000fe200078ee200 */
[----:B--2---:R-:W-:-:S03]  /*5300*/  USHF.L.U32 UR6, UR4, 0x6, URZ ;  /* 0x0000000604067899 */ /* 0x004fc6000800063f */
[----:B------:R-:W-:Y:S02]  /*5310*/  ULDC.64 UR4, c[0x0][0x688] ;  /* 0x0001a20000047ab9 */ /* 0x000fe40000000a00 */
[----:B------:R-:W-:Y:S02]  /*5320*/  UIMAD UR4, UR36, UR4, UR6 ;  /* 0x00000004240472a4 */ /* 0x000fe4000f8e0206 */
[----:B------:R-:W-:Y:S02]  /*5330*/  IADD3 R3, R0, UR6, RZ ;  /* 0x0000000600037c10 */ /* 0x000fe4000fffe0ff */
[----:B------:R-:W-:Y:S02]  /*5340*/  UIMAD UR4, UR37, UR5, UR4 ;  /* 0x00000005250472a4 */ /* 0x000fe4000f8e0204 */
[C---:B------:R-:W-:Y:S01]  /*5350*/  IADD3 R4, R3.reuse, 0x8, RZ ;  /* 0x0000000803047810 */ /* 0x040fe20007ffe0ff */
[----:B------:R-:W-:Y:S02]  /*5360*/  ULDC UR5, c[0x0][0x288] ;  /* 0x0000a20000057ab9 */ /* 0x000fe40000000800 */
[----:B------:R-:W-:-:S02]  /*5370*/  ISETP.GE.U32.AND P0, PT, R3, UR5, PT ;  /* 0x0000000503007c0c */ /* 0x000fc4000bf06070 */
[----:B------:R-:W-:Y:S02]  /*5380*/  IADD3 R0, P2, R0, UR4, RZ ;  /* 0x0000000400007c10 */ /* 0x000fe4000ff5e0ff */
[----:B------:R-:W-:Y:S01]  /*5390*/  ISETP.GE.U32.AND P1, PT, R4, UR5, PT ;  /* 0x0000000504007c0c */ /* 0x000fe2000bf26070 */
[----:B------:R-:W-:Y:S02]  /*53a0*/  ULDC.64 UR4, c[0x0][0x680] ;  /* 0x0001a00000047ab9 */ /* 0x000fe40000000a00 */
[----:B------:R-:W-:Y:S01]  /*53b0*/  IMAD.X R3, RZ, RZ, RZ, P2 ;  /* 0x000000ffff037224 */ /* 0x000fe200010e06ff */
[----:B------:R-:W-:-:S04]  /*53c0*/  LEA R4, P2, R0, UR4, 0x2 ;  /* 0x0000000400047c11 */ /* 0x000fc8000f8410ff */
[----:B------:R-:W-:-:S05]  /*53d0*/  LEA.HI.X R5, R0, UR5, R3, 0x2, P2 ;  /* 0x0000000500057c11 */ /* 0x000fca00090f1403 */
[----:B------:R2:W-:Y:S04]  /*53e0*/  @!P0 STG.E desc[UR8][R4.64], R8 ;  /* 0x0000000804008986 */ /* 0x0005e8000c101908 */
[----:B------:R2:W-:Y:S02]  /*53f0*/  @!P1 STG.E desc[UR8][R4.64+0x20], R7 ;  /* 0x0000200704009986 */ /* 0x0005e4000c101908 */
.L_x_49:
[----:B------:R-:W-:Y:S05]  /*5400*/  BSYNC B0 ;  /* 0x0000000000007941 */ /* 0x000fea0003800000 */
.L_x_48:
[----:B------:R-:W-:Y:S01]  /*5410*/  ULDC.64 UR4, c[0x0][0x730] ;  /* 0x0001cc0000047ab9 */ /* 0x000fe20000000a00 */
[-C--:B------:R-:W-:Y:S01]  /*5420*/  FMUL R26, R26, R10.reuse ;  /* 0x0000000a1a1a7220 */ /* 0x080fe20000400000 */
[----:B------:R-:W-:Y:S01]  /*5430*/  ISETP.NE.U32.AND P0, PT, RZ, UR4, PT ;  /* 0x00000004ff007c0c */ /* 0x000fe2000bf05070 */
[-C--:B------:R-:W-:Y:S01]  /*5440*/  FMUL R27, R27, R10.reuse ;  /* 0x0000000a1b1b7220 */ /* 0x080fe20000400000 */
[-C--:B------:R-:W-:Y:S01]  /*5450*/  FMUL R30, R30, R10.reuse ;  /* 0x0000000a1e1e7220 */ /* 0x080fe20000400000 */
[-C--:B------:R-:W-:Y:S01]  /*5460*/  FMUL R31, R31, R10.reuse ;  /* 0x0000000a1f1f7220 */ /* 0x080fe20000400000 */
[----:B------:R-:W-:Y:S01]  /*5470*/  ISETP.NE.AND.EX P0, PT, RZ, UR5, PT, P0 ;  /* 0x00000005ff007c0c */ /* 0x000fe2000bf05300 */
        /* <DEDUP_REMOVED lines=28> */
[----:B------:R-:W-:Y:S06]  /*5640*/  @P0 BRA `(.L_x_50) ;  /* 0x0000000000200947 */ /* 0x000fec0003800000 */
[----:B------:R-:W-:Y:S02]  /*5650*/  ULDC.64 UR4, c[0x0][0x728] ;  /* 0x0001ca0000047ab9 */ /* 0x000fe40000000a00 */
[----:B------:R-:W-:-:S04]  /*5660*/  ISETP.NE.U32.AND P0, PT, RZ, UR4, PT ;  /* 0x00000004ff007c0c */ /* 0x000fc8000bf05070 */
[----:B------:R-:W-:-:S13]  /*5670*/  ISETP.NE.AND.EX P0, PT, RZ, UR5, PT, P0 ;  /* 0x00000005ff007c0c */ /* 0x000fda000bf05300 */
[----:B------:R-:W-:Y:S05]  /*5680*/  @!P0 BRA `(.L_x_51) ;  /* 0x00000000000c8947 */ /* 0x000fea0003800000 */
[----:B--2---:R-:W2:Y:S02]  /*5690*/  LDC.64 R4, c[0x0][0x728] ;  /* 0x0001ca00ff047b82 */ /* 0x004ea40000000a00 */
[----:B--2---:R3:W5:Y:S01]  /*56a0*/  LDG.E R18, desc[UR8][R4.64] ;  /* 0x0000000804127981 */ /* 0x004762000c1e1900 */
[----:B------:R-:W-:Y:S05]  /*56b0*/  BRA `(.L_x_50) ;  /* 0x0000000000047947 */ /* 0x000fea0003800000 */
.L_x_51:
[----:B------:R-:W4:Y:S02]  /*56c0*/  LDC R18, c[0x0][0x720] ;  /* 0x0001c800ff127b82 */ /* 0x000f240000000800 */
.L_x_50:
[----:B------:R-:W-:-:S04]  /*56d0*/  MOV R0, RZ ;  /* 0x000000ff00007202 */ /* 0x000fc80000000f00 */
[----:B------:R-:W-:-:S13]  /*56e0*/  LOP3.LUT P0, RZ, R0, 0x1bf, RZ, 0xc0, !PT ;  /* 0x000001bf00ff7812 */ /* 0x000fda000780c0ff */
[----:B------:R-:W-:Y:S05]  /*56f0*/  @!P0 BRA `(.L_x_52) ;  /* 0x0000000000408947 */ /* 0x000fea0003800000 */
[----:B------:R-:W-:Y:S01]  /*5700*/  MOV R14, 0x0 ;  /* 0x00000000000e7802 */ /* 0x000fe20000000f00 */
[----:B------:R-:W-:Y:S01]  /*5710*/  ULDC.64 UR4, c[0x4][0x70] ;  /* 0x01001c0000047ab9 */ /* 0x000fe20000000a00 */
[----:B------:R-:W-:Y:S01]  /*5720*/  ULDC.64 UR6, c[0x4][0x8] ;  /* 0x0100020000067ab9 */ /* 0x000fe20000000a00 */
[----:B--23--:R-:W-:Y:S01]  /*5730*/  MOV R4, UR4 ;  /* 0x0000000400047c02 */ /* 0x00cfe20008000f00 */
[----:B------:R-:W-:Y:S01]  /*5740*/  IMAD.U32 R10, RZ, RZ, UR6 ;  /* 0x00000006ff0a7e24 */ /* 0x000fe2000f8e00ff */
[----:B------:R-:W-:Y:S01]  /*5750*/  MOV R5, UR5 ;  /* 0x0000000500057c02 */ /* 0x000fe20008000f00 */
[----:B------:R-:W2:Y:S01]  /*5760*/  LDC.64 R14, c[0x4][R14] ;  /* 0x010000000e0e7b82 */ /* 0x000ea20000000a00 */
[----:B------:R-:W-:Y:S01]  /*5770*/  ULDC.64 UR4, c[0x4][0x78] ;  /* 0x01001e0000047ab9 */ /* 0x000fe20000000a00 */
[----:B-1----:R-:W-:Y:S02]  /*5780*/  MOV R11, UR7 ;  /* 0x00000007000b7c02 */ /* 0x002fe40008000f00 */
[----:B------:R-:W-:-:S02]  /*5790*/  MOV R6, UR4 ;  /* 0x0000000400067c02 */ /* 0x000fc40008000f00 */
[----:B------:R-:W-:Y:S02]  /*57a0*/  MOV R7, UR5 ;  /* 0x0000000500077c02 */ /* 0x000fe40008000f00 */
[----:B------:R-:W-:Y:S02]  /*57b0*/  MOV R8, 0x70 ;  /* 0x0000007000087802 */ /* 0x000fe40000000f00 */
[----:B------:R-:W-:Y:S02]  /*57c0*/  MOV R12, 0x1 ;  /* 0x00000001000c7802 */ /* 0x000fe40000000f00 */
[----:B------:R-:W-:-:S07]  /*57d0*/  MOV R13, RZ ;  /* 0x000000ff000d7202 */ /* 0x000fce0000000f00 */
[----:B------:R-:W-:-:S07]  /*57e0*/  LEPC R20, `(.L_x_52) ;  /* 0x000000001014794e */ /* 0x000fce0000000000 */
[----:B--2-45:R-:W-:Y:S05]  /*57f0*/  CALL.ABS.NOINC R14 ;  /* 0x000000000e007343 */ /* 0x034fea0003c00000 */
.L_x_52:
[----:B------:R-:W-:-:S13]  /*5800*/  LOP3.LUT P0, RZ, R2, 0x1bf, RZ, 0xc0, !PT ;  /* 0x000001bf02ff7812 */ /* 0x000fda000780c0ff */
[----:B------:R-:W-:Y:S05]  /*5810*/  @!P0 BRA `(.L_x_53) ;  /* 0x0000000000408947 */ /* 0x000fea0003800000 */
[----:B------:R-:W-:Y:S01]  /*5820*/  MOV R14, 0x0 ;  /* 0x00000000000e7802 */ /* 0x000fe20000000f00 */
[----:B------:R-:W-:Y:S01]  /*5830*/  ULDC.64 UR4, c[0x4][0x70] ;  /* 0x01001c0000047ab9 */ /* 0x000fe20000000a00 */
[----:B------:R-:W-:Y:S01]  /*5840*/  ULDC.64 UR6, c[0x4][0x78] ;  /* 0x01001e0000067ab9 */ /* 0x000fe20000000a00 */
[----:B--23--:R-:W-:Y:S01]  /*5850*/  IMAD.U32 R4, RZ, RZ, UR4 ;  /* 0x00000004ff047e24 */ /* 0x00cfe2000f8e00ff */
[----:B------:R-:W-:Y:S01]  /*5860*/  MOV R5, UR5 ;  /* 0x0000000500057c02 */ /* 0x000fe20008000f00 */
[----:B------:R-:W-:Y:S01]  /*5870*/  ULDC.64 UR4, c[0x4][0x10] ;  /* 0x0100040000047ab9 */ /* 0x000fe20000000a00 */
[----:B------:R-:W2:Y:S01]  /*5880*/  LDC.64 R14, c[0x4][R14] ;  /* 0x010000000e0e7b82 */ /* 0x000ea20000000a00 */
[----:B------:R-:W-:Y:S01]  /*5890*/  MOV R6, UR6 ;  /* 0x0000000600067c02 */ /* 0x000fe20008000f00 */
[----:B-1----:R-:W-:Y:S01]  /*58a0*/  IMAD.U32 R11, RZ, RZ, UR5 ;  /* 0x00000005ff0b7e24 */ /* 0x002fe2000f8e00ff */
[----:B------:R-:W-:Y:S02]  /*58b0*/  MOV R7, UR7 ;  /* 0x0000000700077c02 */ /* 0x000fe40008000f00 */
[----:B------:R-:W-:-:S02]  /*58c0*/  MOV R10, UR4 ;  /* 0x00000004000a7c02 */ /* 0x000fc40008000f00 */
[----:B------:R-:W-:Y:S02]  /*58d0*/  MOV R8, 0x70 ;  /* 0x0000007000087802 */ /* 0x000fe40000000f00 */
[----:B------:R-:W-:Y:S02]  /*58e0*/  MOV R12, 0x1 ;  /* 0x00000001000c7802 */ /* 0x000fe40000000f00 */
[----:B------:R-:W-:-:S07]  /*58f0*/  MOV R13, RZ ;  /* 0x000000ff000d7202 */ /* 0x000fce0000000f00 */
[----:B------:R-:W-:-:S07]  /*5900*/  LEPC R20, `(.L_x_53) ;  /* 0x000000001014794e */ /* 0x000fce0000000000 */
[----:B--2-45:R-:W-:Y:S05]  /*5910*/  CALL.ABS.NOINC R14 ;  /* 0x000000000e007343 */ /* 0x034fea0003c00000 */
.L_x_53:
[----:B--23--:R-:W2:Y:S01]  /*5920*/  S2R R5, SR_TID.X ;  /* 0x0000000000057919 */ /* 0x00cea20000002100 */
[----:B------:R-:W-:Y:S01]  /*5930*/  ULDC.64 UR4, c[0x0][0x730] ;  /* 0x0001cc0000047ab9 */ /* 0x000fe20000000a00 */
[----:B------:R-:W-:Y:S02]  /*5940*/  IADD3 R16, R16, 0x1f, RZ ;  /* 0x0000001f10107810 */ /* 0x000fe40007ffe0ff */
[----:B------:R-:W-:Y:S02]  /*5950*/  ISETP.NE.U32.AND P0, PT, RZ, UR4, PT ;  /* 0x00000004ff007c0c */ /* 0x000fe4000bf05070 */
[----:B------:R-:W-:Y:S02]  /*5960*/  ISETP.GT.U32.AND P1, PT, R16, 0x3e, PT ;  /* 0x0000003e1000780c */ /* 0x000fe40003f24070 */
[----:B------:R-:W-:-:S13]  /*5970*/  ISETP.NE.AND.EX P0, PT, RZ, UR5, PT, P0 ;  /* 0x00000005ff007c0c */ /* 0x000fda000bf05300 */
[----:B----45:R-:W3:Y:S01]  /*5980*/  @P0 LDC R18, c[0x0][0x720] ;  /* 0x0001c800ff120b82 */ /* 0x030ee20000000800 */
[----:B--2---:R-:W-:Y:S02]  /*5990*/  SHF.L.U32 R0, R5, 0x5, RZ ;  /* 0x0000000505007819 */ /* 0x004fe400000006ff */
[----:B------:R-:W-:Y:S02]  /*59a0*/  SHF.R.U32.HI R4, RZ, 0x1, R5 ;  /* 0x00000001ff047819 */ /* 0x000fe40000011605 */
[C---:B------:R-:W-:Y:S02]  /*59b0*/  LOP3.LUT R3, R0.reuse, 0xc0, RZ, 0xc0, !PT ;  /* 0x000000c000037812 */ /* 0x040fe400078ec0ff */
[----:B------:R-:W-:Y:S02]  /*59c0*/  LOP3.LUT R6, R0, 0x20, RZ, 0xc0, !PT ;  /* 0x0000002000067812 */ /* 0x000fe400078ec0ff */
[----:B------:R-:W-:Y:S01]  /*59d0*/  LOP3.LUT R3, R3, 0x8, R4, 0xf8, !PT ;  /* 0x0000000803037812 */ /* 0x000fe200078ef804 */
[----:B------:R-:W-:Y:S01]  /*59e0*/  IMAD.SHL.U32 R4, R5, 0x4, RZ ;  /* 0x0000000405047824 */ /* 0x000fe200078e00ff */
[----:B------:R-:W-:-:S02]  /*59f0*/  LEA R6, R17, R6, 0x9 ;  /* 0x0000000611067211 */ /* 0x000fc400078e48ff */
[----:B------:R-:W-:Y:S01]  /*5a00*/  LOP3.LUT P0, RZ, R5, 0x4, RZ, 0xc0, !PT ;  /* 0x0000000405ff7812 */ /* 0x000fe2000780c0ff */
[-C--:B---3--:R-:W-:Y:S01]  /*5a10*/  FMUL R5, R26, R18.reuse ;  /* 0x000000121a057220 */ /* 0x088fe20000400000 */
[----:B------:R-:W-:Y:S01]  /*5a20*/  LOP3.LUT R4, R3, 0x18, R4, 0x78, !PT ;  /* 0x0000001803047812 */ /* 0x000fe200078e7804 */
[-C--:B------:R-:W-:Y:S01]  /*5a30*/  FMUL R7, R30, R18.reuse ;  /* 0x000000121e077220 */ /* 0x080fe20000400000 */
[----:B------:R-:W-:Y:S01]  /*5a40*/  LOP3.LUT R3, R0, 0x100, RZ, 0xc0, !PT ;  /* 0x0000010000037812 */ /* 0x000fe200078ec0ff */
[-C--:B------:R-:W-:Y:S01]  /*5a50*/  FMUL R0, R27, R18.reuse ;  /* 0x000000121b007220 */ /* 0x080fe20000400000 */
[-C--:B------:R-:W-:Y:S01]  /*5a60*/  FMUL R8, R31, R18.reuse ;  /* 0x000000121f087220 */ /* 0x080fe20000400000 */
[----:B------:R-:W-:Y:S01]  /*5a70*/  FMUL R25, R25, R18 ;  /* 0x0000001219197220 */ /* 0x000fe20000400000 */
[----:B------:R-:W-:Y:S01]  /*5a80*/  IADD3 R3, R4, R6, R3 ;  /* 0x0000000604037210 */ /* 0x000fe20007ffe003 */
        /* <DEDUP_REMOVED lines=9> */
[-C--:B-1----:R-:W-:Y:S01]  /*5b20*/  FMUL R11, R38, R18.reuse ;  /* 0x00000012260b7220 */ /* 0x082fe20000400000 */
[-C--:B------:R-:W-:Y:S01]  /*5b30*/  FMUL R20, R39, R18.reuse ;  /* 0x0000001227147220 */ /* 0x080fe20000400000 */
[----:B------:R-:W-:Y:S01]  /*5b40*/  F2FP.BF16.F32.PACK_AB R5, R0, R5 ;  /* 0x000000050005723e */ /* 0x000fe200000010ff */
[----:B------:R-:W-:Y:S01]  /*5b50*/  FMUL R12, R41, R18 ;  /* 0x00000012290c7220 */ /* 0x000fe20000400000 */
[----:B------:R-:W-:Y:S01]  /*5b60*/  LEA R3, R3, R2, 0x1 ;  /* 0x0000000203037211 */ /* 0x000fe200078e08ff */
[-C--:B------:R-:W-:Y:S01]  /*5b70*/  FMUL R15, R40, R18.reuse ;  /* 0x00000012280f7220 */ /* 0x080fe20000400000 */
[----:B------:R-:W-:Y:S01]  /*5b80*/  MOV R0, 0x10 ;  /* 0x0000001000007802 */ /* 0x000fe20000000f00 */
[-C--:B------:R-:W-:Y:S01]  /*5b90*/  FMUL R13, R43, R18.reuse ;  /* 0x000000122b0d7220 */ /* 0x080fe20000400000 */
[----:B------:R-:W-:Y:S01]  /*5ba0*/  F2FP.BF16.F32.PACK_AB R7, R8, R7 ;  /* 0x000000070807723e */ /* 0x000fe200000010ff */
        /* <DEDUP_REMOVED lines=46> */
[----:B------:R-:W-:Y:S01]  /*5e90*/  VIADD R21, R3, 0x1000 ;  /* 0x0000100003157836 */ /* 0x000fe20000000000 */
[----:B------:R-:W-:-:S02]  /*5ea0*/  F2FP.BF16.F32.PACK_AB R6, R29, R6 ;  /* 0x000000061d06723e */ /* 0x000fc400000010ff */
[----:B------:R-:W-:Y:S02]  /*5eb0*/  F2FP.BF16.F32.PACK_AB R8, R33, R32 ;  /* 0x000000202108723e */ /* 0x000fe400000010ff */
[----:B------:R-:W-:Y:S02]  /*5ec0*/  F2FP.BF16.F32.PACK_AB R9, R16, R9 ;  /* 0x000000091009723e */ /* 0x000fe400000010ff */
[----:B------:R-:W-:Y:S02]  /*5ed0*/  F2FP.BF16.F32.PACK_AB R10, R37, R10 ;  /* 0x0000000a250a723e */ /* 0x000fe400000010ff */
[----:B------:R-:W-:Y:S02]  /*5ee0*/  F2FP.BF16.F32.PACK_AB R11, R20, R11 ;  /* 0x0000000b140b723e */ /* 0x000fe400000010ff */
[----:B------:R-:W-:Y:S01]  /*5ef0*/  SEL R0, R0, 0xfffffff0, !P0 ;  /* 0xfffffff000007807 */ /* 0x000fe20004000000 */
[----:B------:R-:W-:Y:S06]  /*5f00*/  @P1 BRA `(.L_x_54) ;  /* 0x0000000000041947 */ /* 0x000fec0003800000 */
[----:B------:R-:W-:-:S04]  /*5f10*/  DEPBAR.LE SB0, 0x1 ;  /* 0x000080400000791a */ /* 0x000fc80000000000 */
.L_x_54:
[----:B------:R-:W-:Y:S05]  /*5f20*/  WARPSYNC.ALL ;  /* 0x0000000000007948 */ /* 0x000fea0003800000 */
[----:B------:R-:W-:Y:S01]  /*5f30*/  BAR.SYNC.DEFER_BLOCKING 0x1, 0x80 ;  /* 0x0042000000007b1d */ /* 0x000fe20000010000 */
[C---:B------:R-:W-:Y:S02]  /*5f40*/  LEA R21, R0.reuse, R21, 0x1 ;  /* 0x0000001500157211 */ /* 0x040fe400078e08ff */
[----:B------:R-:W-:Y:S02]  /*5f50*/  LEA R0, R0, R3, 0x1 ;  /* 0x0000000300007211 */ /* 0x000fe400078e08ff */
[----:B------:R-:W-:Y:S01]  /*5f60*/  F2FP.BF16.F32.PACK_AB R12, R12, R15 ;  /* 0x0000000f0c0c723e */ /* 0x000fe200000010ff */
[----:B------:R-:W-:Y:S01]  /*5f70*/  BSSY B0, `(.L_x_55) ;  /* 0x000001e000007945 */ /* 0x000fe20003800000 */
[----:B------:R-:W-:-:S02]  /*5f80*/  F2FP.BF16.F32.PACK_AB R14, R14, R17 ;  /* 0x000000110e0e723e */ /* 0x000fc400000010ff */
[----:B------:R-:W-:Y:S02]  /*5f90*/  F2FP.BF16.F32.PACK_AB R13, R13, R42 ;  /* 0x0000002a0d0d723e */ /* 0x000fe400000010ff */
[----:B------:R-:W-:Y:S02]  /*5fa0*/  F2FP.BF16.F32.PACK_AB R15, R47, R46 ;  /* 0x0000002e2f0f723e */ /* 0x000fe400000010ff */
[----:B------:R-:W-:Y:S02]  /*5fb0*/  F2FP.BF16.F32.PACK_AB R16, R49, R48 ;  /* 0x000000303110723e */ /* 0x000fe400000010ff */
[----:B------:R-:W-:Y:S02]  /*5fc0*/  F2FP.BF16.F32.PACK_AB R17, R51, R50 ;  /* 0x000000323311723e */ /* 0x000fe400000010ff */
[----:B------:R-:W-:Y:S02]  /*5fd0*/  F2FP.BF16.F32.PACK_AB R18, R53, R52 ;  /* 0x000000343512723e */ /* 0x000fe400000010ff */
[----:B------:R-:W-:Y:S01]  /*5fe0*/  F2FP.BF16.F32.PACK_AB R19, R19, R54 ;  /* 0x000000361313723e */ /* 0x000fe200000010ff */
[----:B------:R1:W-:Y:S04]  /*5ff0*/  STSM.16.M88.4 [R3], R4 ;  /* 0x0000000403007844 */ /* 0x0003e80000000200 */
[----:B------:R1:W-:Y:S01]  /*6000*/  STSM.16.M88.4 [R0], R8 ;  /* 0x0000000800007844 */ /* 0x0003e20000000200 */
[----:B------:R-:W-:Y:S01]  /*6010*/  @!PT LDS RZ, [RZ] ;  /* 0x00000000fffff984 */ /* 0x000fe20000000800 */
[----:B------:R-:W-:Y:S01]  /*6020*/  @!PT LDS RZ, [RZ] ;  /* 0x00000000fffff984 */ /* 0x000fe20000000800 */
[----:B------:R-:W-:Y:S01]  /*6030*/  @!PT LDS RZ, [RZ] ;  /* 0x00000000fffff984 */ /* 0x000fe20000000800 */
[----:B------:R-:W-:Y:S01]  /*6040*/  @!PT LDS RZ, [RZ] ;  /* 0x00000000fffff984 */ /* 0x000fe20000000800 */
[----:B------:R2:W-:Y:S06]  /*6050*/  MEMBAR.ALL.CTA ;  /* 0x0000000000007992 */ /* 0x0005ec0000008000 */
[----:B--2---:R-:W2:Y:S02]  /*6060*/  FENCE.VIEW.ASYNC.S ;  /* 0x00000000000073c6 */ /* 0x004ea40000000000 */
[----:B--2---:R-:W-:Y:S06]  /*6070*/  BAR.SYNC.DEFER_BLOCKING 0x1, 0x80 ;  /* 0x0042000000007b1d */ /* 0x004fec0000010000 */
[----:B------:R-:W-:Y:S05]  /*6080*/  @P1 BRA `(.L_x_56) ;  /* 0x0000000000301947 */ /* 0x000fea0003800000 */
[----:B------:R-:W2:Y:S01]  /*6090*/  S2UR UR10, SR_CTAID.X ;  /* 0x00000000000a79c3 */ /* 0x000ea20000002500 */
[----:B------:R-:W-:Y:S01]  /*60a0*/  ULDC.64 UR4, c[0x0][0x198] ;  /* 0x0000660000047ab9 */ /* 0x000fe20000000a00 */
[----:B------:R-:W-:Y:S01]  /*60b0*/  R2UR UR8, R2 ;  /* 0x00000000020872ca */ /* 0x000fe200000e0000 */
[----:B------:R-:W-:Y:S01]  /*60c0*/  UIADD3 UR4, UP0, UR4, 0x670, URZ ;  /* 0x0000067004047890 */ /* 0x000fe2000ff1e03f */
[----:B------:R-:W-:Y:S01]  /*60d0*/  UMOV UR9, URZ ;  /* 0x0000003f00097c82 */ /* 0x000fe20008000000 */
[----:B------:R-:W-:Y:S02]  /*60e0*/  UMOV UR11, UR36 ;  /* 0x00000024000b7c82 */ /* 0x000fe40008000000 */
[----:B------:R-:W-:Y:S01]  /*60f0*/  UIADD3.X UR5, URZ, UR5, URZ, UP0, !UPT ;  /* 0x000000053f057290 */ /* 0x000fe200087fe43f */
[----:B------:R-:W-:Y:S01]  /*6100*/  UMOV UR12, UR37 ;  /* 0x00000025000c7c82 */ /* 0x000fe20008000000 */
[----:B--2---:R-:W-:-:S09]  /*6110*/  USHF.L.U32 UR10, UR10, 0x6, URZ ;  /* 0x000000060a0a7899 */ /* 0x004fd2000800063f */
[----:B------:R2:W-:Y:S01]  /*6120*/  UTMASTG.4D [UR8], [UR4] ;  /* 0x00000008040073b5 */ /* 0x0005e20008018000 */
[----:B------:R0:W-:Y:S01]  /*6130*/  UTMACMDFLUSH ;  /* 0x00000000000079b7 */ /* 0x0001e20000000000 */
[----:B--2---:R-:W-:-:S04]  /*6140*/  DEPBAR.LE SB0, 0x1 ;  /* 0x000080400000791a */ /* 0x004fc80000000000 */
.L_x_56:
[----:B------:R-:W-:Y:S05]  /*6150*/  BSYNC B0 ;  /* 0x0000000000007941 */ /* 0x000fea0003800000 */
.L_x_55:
[----:B------:R-:W-:Y:S01]  /*6160*/  BAR.SYNC.DEFER_BLOCKING 0x1, 0x80 ;  /* 0x0042000000007b1d */ /* 0x000fe20000010000 */
[----:B------:R-:W-:Y:S02]  /*6170*/  F2FP.BF16.F32.PACK_AB R64, R65, R64 ;  /* 0x000000404140723e */ /* 0x000fe400000010ff */
[----:B------:R-:W-:Y:S02]  /*6180*/  F2FP.BF16.F32.PACK_AB R65, R67, R66 ;  /* 0x000000424341723e */ /* 0x000fe400000010ff */
[----:B-1----:R-:W-:Y:S01]  /*6190*/  F2FP.BF16.F32.PACK_AB R4, R57, R56 ;  /* 0x000000383904723e */ /* 0x002fe200000010ff */
[----:B------:R-:W-:Y:S01]  /*61a0*/  BSSY B0, `(.L_x_57) ;  /* 0x000001d000007945 */ /* 0x000fe20003800000 */
[----:B------:R-:W-:Y:S02]  /*61b0*/  F2FP.BF16.F32.PACK_AB R5, R59, R58 ;  /* 0x0000003a3b05723e */ /* 0x000fe400000010ff */
[----:B------:R-:W-:Y:S02]  /*61c0*/  F2FP.BF16.F32.PACK_AB R6, R61, R60 ;  /* 0x0000003c3d06723e */ /* 0x000fe400000010ff */
[----:B------:R-:W-:-:S02]  /*61d0*/  F2FP.BF16.F32.PACK_AB R7, R63, R62 ;  /* 0x0000003e3f07723e */ /* 0x000fc400000010ff */
[----:B------:R-:W-:Y:S02]  /*61e0*/  F2FP.BF16.F32.PACK_AB R66, R69, R68 ;  /* 0x000000444542723e */ /* 0x000fe400000010ff */
[----:B------:R-:W-:Y:S01]  /*61f0*/  F2FP.BF16.F32.PACK_AB R67, R71, R70 ;  /* 0x000000464743723e */ /* 0x000fe200000010ff */
[----:B------:R1:W-:Y:S04]  /*6200*/  STSM.16.M88.4 [R3+0x1000], R12 ;  /* 0x0010000c03007844 */ /* 0x0003e80000000200 */
[----:B------:R1:W-:Y:S01]  /*6210*/  STSM.16.M88.4 [R0+0x1000], R16 ;  /* 0x0010001000007844 */ /* 0x0003e20000000200 */
        /* <DEDUP_REMOVED lines=9> */
[----:B------:R-:W-:Y:S01]  /*62b0*/  R2UR UR8, R2 ;  /* 0x00000000020872ca */ /* 0x000fe200000e0000 */
[----:B------:R-:W-:Y:S01]  /*62c0*/  ULDC.64 UR4, c[0x0][0x198] ;  /* 0x0000660000047ab9 */ /* 0x000fe20000000a00 */
[----:B------:R-:W-:Y:S01]  /*62d0*/  UMOV UR9, 0x20 ;  /* 0x0000002000097882 */ /* 0x000fe20000000000 */
[----:B------:R-:W-:Y:S01]  /*62e0*/  UIADD3 UR4, UP0, UR4, 0x670, URZ ;  /* 0x0000067004047890 */ /* 0x000fe2000ff1e03f */
[----:B------:R-:W-:Y:S01]  /*62f0*/  UMOV UR11, UR36 ;  /* 0x00000024000b7c82 */ /* 0x000fe20008000000 */
[----:B------:R-:W-:Y:S02]  /*6300*/  UMOV UR12, UR37 ;  /* 0x00000025000c7c82 */ /* 0x000fe40008000000 */
[----:B------:R-:W-:-:S06]  /*6310*/  UIADD3.X UR5, URZ, UR5, URZ, UP0, !UPT ;  /* 0x000000053f057290 */ /* 0x000fcc00087fe43f */
[----:B------:R-:W-:Y:S02]  /*6320*/  UIADD3 UR8, UR8, 0x1000, URZ ;  /* 0x0000100008087890 */ /* 0x000fe4000fffe03f */
[----:B--2---:R-:W-:-:S09]  /*6330*/  USHF.L.U32 UR10, UR10, 0x6, URZ ;  /* 0x000000060a0a7899 */ /* 0x004fd2000800063f */
[----:B------:R2:W-:Y:S01]  /*6340*/  UTMASTG.4D [UR8], [UR4] ;  /* 0x00000008040073b5 */ /* 0x0005e20008018000 */
[----:B------:R0:W-:Y:S01]  /*6350*/  UTMACMDFLUSH ;  /* 0x00000000000079b7 */ /* 0x0001e20000000000 */
[----:B--2---:R-:W-:-:S04]  /*6360*/  DEPBAR.LE SB0, 0x1 ;  /* 0x000080400000791a */ /* 0x004fc80000000000 */
.L_x_58:
[----:B------:R-:W-:Y:S05]  /*6370*/  BSYNC B0 ;  /* 0x0000000000007941 */ /* 0x000fea0003800000 */
.L_x_57:
[----:B------:R-:W-:Y:S01]  /*6380*/  BAR.SYNC.DEFER_BLOCKING 0x1, 0x80 ;  /* 0x0042000000007b1d */ /* 0x000fe20000010000 */
[----:B------:R-:W-:Y:S02]  /*6390*/  F2FP.BF16.F32.PACK_AB R72, R73, R72 ;  /* 0x000000484948723e */ /* 0x000fe400000010ff */
[----:B------:R-:W-:Y:S02]  /*63a0*/  F2FP.BF16.F32.PACK_AB R80, R81, R80 ;  /* 0x000000505150723e */ /* 0x000fe400000010ff */
[----:B------:R-:W-:Y:S01]  /*63b0*/  F2FP.BF16.F32.PACK_AB R73, R75, R74 ;  /* 0x0000004a4b49723e */ /* 0x000fe200000010ff */
[----:B------:R-:W-:Y:S01]  /*63c0*/  BSSY B0, `(.L_x_59) ;  /* 0x000001c000007945 */ /* 0x000fe20003800000 */
[----:B------:R-:W-:Y:S02]  /*63d0*/  F2FP.BF16.F32.PACK_AB R81, R83, R82 ;  /* 0x000000525351723e */ /* 0x000fe400000010ff */
[----:B------:R-:W-:Y:S02]  /*63e0*/  F2FP.BF16.F32.PACK_AB R74, R77, R76 ;  /* 0x0000004c4d4a723e */ /* 0x000fe400000010ff */
[----:B------:R-:W-:-:S02]  /*63f0*/  F2FP.BF16.F32.PACK_AB R75, R79, R78 ;  /* 0x0000004e4f4b723e */ /* 0x000fc400000010ff */
        /* <DEDUP_REMOVED lines=9> */
[----:B---3--:R-:W3:Y:S02]  /*6490*/  FENCE.VIEW.ASYNC.S ;  /* 0x00000000000073c6 */ /* 0x008ee40000000000 */
[----:B---3--:R-:W-:Y:S06]  /*64a0*/  BAR.SYNC.DEFER_BLOCKING 0x1, 0x80 ;  /* 0x0042000000007b1d */ /* 0x008fec0000010000 */
[----:B------:R-:W-:Y:S05]  /*64b0*/  @P1 BRA `(.L_x_60) ;  /* 0x0000000000301947 */ /* 0x000fea0003800000 */
[----:B------:R-:W3:Y:S01]  /*64c0*/  S2UR UR10, SR_CTAID.X ;  /* 0x00000000000a79c3 */ /* 0x000ee20000002500 */
[----:B------:R-:W-:Y:S01]  /*64d0*/  ULDC.64 UR4, c[0x0][0x198] ;  /* 0x0000660000047ab9 */ /* 0x000fe20000000a00 */
[----:B------:R-:W-:Y:S01]  /*64e0*/  R2UR UR8, R2 ;  /* 0x00000000020872ca */ /* 0x000fe200000e0000 */
[----:B------:R-:W-:Y:S01]  /*64f0*/  UIADD3 UR4, UP0, UR4, 0x670, URZ ;  /* 0x0000067004047890 */ /* 0x000fe2000ff1e03f */
[----:B------:R-:W-:Y:S01]  /*6500*/  UMOV UR9, 0x40 ;  /* 0x0000004000097882 */ /* 0x000fe20000000000 */
[----:B------:R-:W-:Y:S02]  /*6510*/  UMOV UR11, UR36 ;  /* 0x00000024000b7c82 */ /* 0x000fe40008000000 */
[----:B------:R-:W-:Y:S01]  /*6520*/  UIADD3.X UR5, URZ, UR5, URZ, UP0, !UPT ;  /* 0x000000053f057290 */ /* 0x000fe200087fe43f */
[----:B------:R-:W-:Y:S01]  /*6530*/  UMOV UR12, UR37 ;  /* 0x00000025000c7c82 */ /* 0x000fe20008000000 */
[----:B---3--:R-:W-:-:S09]  /*6540*/  USHF.L.U32 UR10, UR10, 0x6, URZ ;  /* 0x000000060a0a7899 */ /* 0x008fd2000800063f */
[----:B------:R3:W-:Y:S01]  /*6550*/  UTMASTG.4D [UR8], [UR4] ;  /* 0x00000008040073b5 */ /* 0x0007e20008018000 */
[----:B------:R0:W-:Y:S01]  /*6560*/  UTMACMDFLUSH ;  /* 0x00000000000079b7 */ /* 0x0001e20000000000 */
[----:B---3--:R-:W-:-:S04]  /*6570*/  DEPBAR.LE SB0, 0x1 ;  /* 0x000080400000791a */ /* 0x008fc80000000000 */
.L_x_60:
[----:B------:R-:W-:Y:S05]  /*6580*/  BSYNC B0 ;  /* 0x0000000000007941 */ /* 0x000fea0003800000 */
.L_x_59:
[----:B------:R-:W-:Y:S06]  /*6590*/  BAR.SYNC.DEFER_BLOCKING 0x1, 0x80 ;  /* 0x0042000000007b1d */ /* 0x000fec0000010000 */
[----:B------:R-:W-:Y:S01]  /*65a0*/  BSSY B0, `(.L_x_61) ;  /* 0x0000017000007945 */ /* 0x000fe20003800000 */
[----:B------:R3:W-:Y:S04]  /*65b0*/  STSM.16.M88.4 [R3+0x1000], R72 ;  /* 0x0010004803007844 */ /* 0x0007e80000000200 */
[----:B------:R3:W-:Y:S01]  /*65c0*/  STSM.16.M88.4 [R21], R80 ;  /* 0x0000005015007844 */ /* 0x0007e20000000200 */
[----:B------:R-:W-:Y:S01]  /*65d0*/  @!PT LDS RZ, [RZ] ;  /* 0x00000000fffff984 */ /* 0x000fe20000000800 */
[----:B------:R-:W-:Y:S01]  /*65e0*/  @!PT LDS RZ, [RZ] ;  /* 0x00000000fffff984 */ /* 0x000fe20000000800 */
[----:B------:R-:W-:Y:S01]  /*65f0*/  @!PT LDS RZ, [RZ] ;  /* 0x00000000fffff984 */ /* 0x000fe20000000800 */
[----:B------:R-:W-:Y:S01]  /*6600*/  @!PT LDS RZ, [RZ] ;  /* 0x00000000fffff984 */ /* 0x000fe20000000800 */
[----:B------:R4:W-:Y:S06]  /*6610*/  MEMBAR.ALL.CTA ;  /* 0x0000000000007992 */ /* 0x0009ec0000008000 */
[----:B----4-:R-:W4:Y:S02]  /*6620*/  FENCE.VIEW.ASYNC.S ;  /* 0x00000000000073c6 */ /* 0x010f240000000000 */
[----:B----4-:R-:W-:Y:S06]  /*6630*/  BAR.SYNC.DEFER_BLOCKING 0x1, 0x80 ;  /* 0x0042000000007b1d */ /* 0x010fec0000010000 */
[----:B------:R-:W-:Y:S05]  /*6640*/  @P1 BRA `(.L_x_62) ;  /* 0x0000000000301947 */ /* 0x000fea0003800000 */
[----:B------:R-:W4:Y:S01]  /*6650*/  S2UR UR10, SR_CTAID.X ;  /* 0x00000000000a79c3 */ /* 0x000f220000002500 */
        /* <DEDUP_REMOVED lines=8> */
[----:B----4-:R-:W-:-:S09]  /*66e0*/  USHF.L.U32 UR10, UR10, 0x6, URZ ;  /* 0x000000060a0a7899 */ /* 0x010fd2000800063f */
[----:B------:R4:W-:Y:S02]  /*66f0*/  UTMASTG.4D [UR8], [UR4] ;  /* 0x00000008040073b5 */ /* 0x0009e40008018000 */
[----:B----4-:R0:W-:Y:S02]  /*6700*/  UTMACMDFLUSH ;  /* 0x00000000000079b7 */ /* 0x0101e40000000000 */
.L_x_62:
[----:B------:R-:W-:Y:S05]  /*6710*/  BSYNC B0 ;  /* 0x0000000000007941 */ /* 0x000fea0003800000 */
.L_x_61:
[----:B------:R-:W-:-:S04]  /*6720*/  DEPBAR.LE SB0, 0x0 ;  /* 0x000080000000791a */ /* 0x000fc80000000000 */
[----:B------:R-:W-:Y:S05]  /*6730*/  EXIT ;  /* 0x000000000000794d */ /* 0x000fea0003800000 */
.L_x_7:
[----:B-1----:R1:W2:Y:S02]  /*6740*/  SYNCS.PHASECHK.TRANS64.TRYWAIT P2, [R3+URZ+0x14048], R2 ;  /* 0x01404802030075a7 */ /* 0x0022a4000804017f */
[----:B--2---:R-:W-:Y:S05]  /*6750*/  @!P2 NANOSLEEP.SYNCS 0x989680 ;  /* 0x009896800000a95d */ /* 0x004fea0003900000 */
[----:B------:R-:W2:Y:S02]  /*6760*/  @!P2 SYNCS.PHASECHK.TRANS64 P2, [R3+URZ+0x14048], R2 ;  /* 0x014048020300a5a7 */ /* 0x000ea4000804007f */
[----:B--2---:R-:W-:Y:S05]  /*6770*/  @!P2 BRA `(.L_x_7) ;  /* 0xfffffffc00f0a947 */ /* 0x004fea000383ffff */
[----:B------:R-:W-:Y:S05]  /*6780*/  BRA `(.L_x_63) ;  /* 0xffffff9c00d87947 */ /* 0x000fea000383ffff */
.L_x_12:
[----:B-1----:R1:W2:Y:S02]  /*6790*/  SYNCS.PHASECHK.TRANS64.TRYWAIT P1, [R0+URZ+0x14020], R3 ;  /* 0x01402003000075a7 */ /* 0x0022a4000802017f */
[----:B--2---:R-:W-:Y:S05]  /*67a0*/  @!P1 NANOSLEEP.SYNCS 0x989680 ;  /* 0x009896800000995d */ /* 0x004fea0003900000 */
[----:B------:R-:W2:Y:S02]  /*67b0*/  @!P1 SYNCS.PHASECHK.TRANS64 P1, [R0+URZ+0x14020], R3 ;  /* 0x01402003000095a7 */ /* 0x000ea4000802007f */
[----:B--2---:R-:W-:Y:S05]  /*67c0*/  @!P1 BRA `(.L_x_12) ;  /* 0xfffffffc00f09947 */ /* 0x004fea000383ffff */
[----:B------:R-:W-:Y:S05]  /*67d0*/  BRA `(.L_x_64) ;  /* 0xffffffa000887947 */ /* 0x000fea000383ffff */
.L_x_14:
[----:B-1----:R1:W2:Y:S02]  /*67e0*/  SYNCS.PHASECHK.TRANS64.TRYWAIT P1, [R0+URZ+0x14020], R3 ;  /* 0x01402003000075a7 */ /* 0x0022a4000802017f */
[----:B--2---:R-:W-:Y:S05]  /*67f0*/  @!P1 NANOSLEEP.SYNCS 0x989680 ;  /* 0x009896800000995d */ /* 0x004fea0003900000 */
[----:B------:R-:W2:Y:S02]  /*6800*/  @!P1 SYNCS.PHASECHK.TRANS64 P1, [R0+URZ+0x14020], R3 ;  /* 0x01402003000095a7 */ /* 0x000ea4000802007f */
[----:B--2---:R-:W-:Y:S05]  /*6810*/  @!P1 BRA `(.L_x_14) ;  /* 0xfffffffc00f09947 */ /* 0x004fea000383ffff */
[----:B------:R-:W-:Y:S05]  /*6820*/  BRA `(.L_x_65) ;  /* 0xffffffa000fc7947 */ /* 0x000fea000383ffff */
.L_x_17:
[----:B-1----:R1:W2:Y:S02]  /*6830*/  SYNCS.PHASECHK.TRANS64.TRYWAIT P1, [R2+URZ+0x14020], R3 ;  /* 0x01402003020075a7 */ /* 0x0022a4000802017f */
[----:B--2---:R-:W-:Y:S05]  /*6840*/  @!P1 NANOSLEEP.SYNCS 0x989680 ;  /* 0x009896800000995d */ /* 0x004fea0003900000 */
[----:B------:R-:W2:Y:S02]  /*6850*/  @!P1 SYNCS.PHASECHK.TRANS64 P1, [R2+URZ+0x14020], R3 ;  /* 0x01402003020095a7 */ /* 0x000ea4000802007f */
[----:B--2---:R-:W-:Y:S05]  /*6860*/  @!P1 BRA `(.L_x_17) ;  /* 0xfffffffc00f09947 */ /* 0x004fea000383ffff */
[----:B------:R-:W-:Y:S05]  /*6870*/  BRA `(.L_x_66) ;  /* 0xffffffa4008c7947 */ /* 0x000fea000383ffff */
.L_x_19:
[----:B-1----:R1:W2:Y:S02]  /*6880*/  SYNCS.PHASECHK.TRANS64.TRYWAIT P1, [R3+URZ+0x14020], R0 ;  /* 0x01402000030075a7 */ /* 0x0022a4000802017f */
[----:B--2---:R-:W-:Y:S05]  /*6890*/  @!P1 NANOSLEEP.SYNCS 0x989680 ;  /* 0x009896800000995d */ /* 0x004fea0003900000 */
[----:B------:R-:W2:Y:S02]  /*68a0*/  @!P1 SYNCS.PHASECHK.TRANS64 P1, [R3+URZ+0x14020], R0 ;  /* 0x01402000030095a7 */ /* 0x000ea4000802007f */
[----:B--2---:R-:W-:Y:S05]  /*68b0*/  @!P1 BRA `(.L_x_19) ;  /* 0xfffffffc00f09947 */ /* 0x004fea000383ffff */
[----:B------:R-:W-:Y:S05]  /*68c0*/  BRA `(.L_x_67) ;  /* 0xffffffa800187947 */ /* 0x000fea000383ffff */
.L_x_21:
[----:B-1----:R1:W2:Y:S02]  /*68d0*/  SYNCS.PHASECHK.TRANS64.TRYWAIT P1, [R2+URZ+0x14040], R57 ;  /* 0x01404039020075a7 */ /* 0x0022a4000802017f */
[----:B--2---:R-:W-:Y:S05]  /*68e0*/  @!P1 NANOSLEEP.SYNCS 0x989680 ;  /* 0x009896800000995d */ /* 0x004fea0003900000 */
[----:B------:R-:W2:Y:S02]  /*68f0*/  @!P1 SYNCS.PHASECHK.TRANS64 P1, [R2+URZ+0x14040], R57 ;  /* 0x01404039020095a7 */ /* 0x000ea4000802007f */
[----:B--2---:R-:W-:Y:S05]  /*6900*/  @!P1 BRA `(.L_x_21) ;  /* 0xfffffffc00f09947 */ /* 0x004fea000383ffff */
[----:B------:R-:W-:Y:S05]  /*6910*/  BRA `(.L_x_68) ;  /* 0xffffffa800ac7947 */ /* 0x000fea000383ffff */
.L_x_22:
[----:B--2---:R2:W3:Y:S02]  /*6920*/  SYNCS.PHASECHK.TRANS64.TRYWAIT P1, [R2+URZ+0x14000], R57 ;  /* 0x01400039020075a7 */ /* 0x0044e4000802017f */
[----:B---3--:R-:W-:Y:S05]  /*6930*/  @!P1 NANOSLEEP.SYNCS 0x989680 ;  /* 0x009896800000995d */ /* 0x008fea0003900000 */
[----:B------:R-:W3:Y:S02]  /*6940*/  @!P1 SYNCS.PHASECHK.TRANS64 P1, [R2+URZ+0x14000], R57 ;  /* 0x01400039020095a7 */ /* 0x000ee4000802007f */
[----:B---3--:R-:W-:Y:S05]  /*6950*/  @!P1 BRA `(.L_x_22) ;  /* 0xfffffffc00f09947 */ /* 0x008fea000383ffff */
[----:B------:R-:W-:Y:S05]  /*6960*/  BRA `(.L_x_69) ;  /* 0xffffffa800a47947 */ /* 0x000fea000383ffff */
.L_x_23:
[----:B--2---:R2:W3:Y:S02]  /*6970*/  SYNCS.PHASECHK.TRANS64.TRYWAIT P6, [R2+URZ+0x14008], R57 ;  /* 0x01400839020075a7 */ /* 0x0044e400080c017f */
[----:B---3--:R-:W-:Y:S05]  /*6980*/  @!P6 NANOSLEEP.SYNCS 0x989680 ;  /* 0x009896800000e95d */ /* 0x008fea0003900000 */
[----:B------:R-:W3:Y:S02]  /*6990*/  @!P6 SYNCS.PHASECHK.TRANS64 P6, [R2+URZ+0x14008], R57 ;  /* 0x014008390200e5a7 */ /* 0x000ee400080c007f */
[----:B---3--:R-:W-:Y:S05]  /*69a0*/  @!P6 BRA `(.L_x_23) ;  /* 0xfffffffc00f0e947 */ /* 0x008fea000383ffff */
[----:B------:R-:W-:Y:S05]  /*69b0*/  BRA `(.L_x_70) ;  /* 0xffffffb400407947 */ /* 0x000fea000383ffff */
.L_x_25:
[----:B-1----:R1:W2:Y:S02]  /*69c0*/  SYNCS.PHASECHK.TRANS64.TRYWAIT P1, [R9+URZ+0x14000], R0 ;  /* 0x01400000090075a7 */ /* 0x0022a4000802017f */
[----:B--2---:R-:W-:Y:S05]  /*69d0*/  @!P1 NANOSLEEP.SYNCS 0x989680 ;  /* 0x009896800000995d */ /* 0x004fea0003900000 */
[----:B------:R-:W2:Y:S02]  /*69e0*/  @!P1 SYNCS.PHASECHK.TRANS64 P1, [R9+URZ+0x14000], R0 ;  /* 0x01400000090095a7 */ /* 0x000ea4000802007f */
[----:B--2---:R-:W-:Y:S05]  /*69f0*/  @!P1 BRA `(.L_x_25) ;  /* 0xfffffffc00f09947 */ /* 0x004fea000383ffff */
[----:B------:R-:W-:Y:S05]  /*6a00*/  BRA `(.L_x_71) ;  /* 0xffffffc000187947 */ /* 0x000fea000383ffff */
.L_x_28:
[----:B-1----:R1:W2:Y:S02]  /*6a10*/  SYNCS.PHASECHK.TRANS64.TRYWAIT P2, [R0+URZ+0x14020], R9 ;  /* 0x01402009000075a7 */ /* 0x0022a4000804017f */
[----:B--2---:R-:W-:Y:S05]  /*6a20*/  @!P2 NANOSLEEP.SYNCS 0x989680 ;  /* 0x009896800000a95d */ /* 0x004fea0003900000 */
[----:B------:R-:W2:Y:S02]  /*6a30*/  @!P2 SYNCS.PHASECHK.TRANS64 P2, [R0+URZ+0x14020], R9 ;  /* 0x014020090000a5a7 */ /* 0x000ea4000804007f */
[----:B--2---:R-:W-:Y:S05]  /*6a40*/  @!P2 BRA `(.L_x_28) ;  /* 0xfffffffc00f0a947 */ /* 0x004fea000383ffff */
[----:B------:R-:W-:Y:S05]  /*6a50*/  BRA `(.L_x_72) ;  /* 0xffffffc4000c7947 */ /* 0x000fea000383ffff */
.L_x_31:
[----:B--2---:R2:W4:Y:S02]  /*6a60*/  SYNCS.PHASECHK.TRANS64.TRYWAIT P4, [R19+URZ+0x14000], R22 ;  /* 0x01400016130075a7 */ /* 0x004524000808017f */
[----:B----4-:R-:W-:Y:S05]  /*6a70*/  @!P4 NANOSLEEP.SYNCS 0x989680 ;  /* 0x009896800000c95d */ /* 0x010fea0003900000 */
[----:B------:R-:W4:Y:S02]  /*6a80*/  @!P4 SYNCS.PHASECHK.TRANS64 P4, [R19+URZ+0x14000], R22 ;  /* 0x014000161300c5a7 */ /* 0x000f24000808007f */
[----:B----4-:R-:W-:Y:S05]  /*6a90*/  @!P4 BRA `(.L_x_31) ;  /* 0xfffffffc00f0c947 */ /* 0x010fea000383ffff */
[----:B------:R-:W-:Y:S05]  /*6aa0*/  BRA `(.L_x_73) ;  /* 0xffffffc800a87947 */ /* 0x000fea000383ffff */
.L_x_35:
[----:B-1----:R1:W2:Y:S02]  /*6ab0*/  SYNCS.PHASECHK.TRANS64.TRYWAIT P1, [R11+URZ+0x14020], R18 ;  /* 0x014020120b0075a7 */ /* 0x0022a4000802017f */
[----:B--2---:R-:W-:Y:S05]  /*6ac0*/  @!P1 NANOSLEEP.SYNCS 0x989680 ;  /* 0x009896800000995d */ /* 0x004fea0003900000 */
[----:B------:R-:W2:Y:S02]  /*6ad0*/  @!P1 SYNCS.PHASECHK.TRANS64 P1, [R11+URZ+0x14020], R18 ;  /* 0x014020120b0095a7 */ /* 0x000ea4000802007f */
[----:B--2---:R-:W-:Y:S05]  /*6ae0*/  @!P1 BRA `(.L_x_35) ;  /* 0xfffffffc00f09947 */ /* 0x004fea000383ffff */
[----:B------:R-:W-:Y:S05]  /*6af0*/  BRA `(.L_x_74) ;  /* 0xffffffdc007c7947 */ /* 0x000fea000383ffff */
        .weak           $__internal_0_$__cuda_sm20_rcp_rn_f32_slowpath
        .type           $__internal_0_$__cuda_sm20_rcp_rn_f32_slowpath,@function
        .size           $__internal_0_$__cuda_sm20_rcp_rn_f32_slowpath,(.L_x_80 - $__internal_0_$__cuda_sm20_rcp_rn_f32_slowpath)
$__internal_0_$__cuda_sm20_rcp_rn_f32_slowpath:
[----:B------:R-:W-:Y:S01]  /*6b00*/  SHF.L.U32 R4, R3, 0x1, RZ ;  /* 0x0000000103047819 */ /* 0x000fe200000006ff */
[----:B------:R-:W-:Y:S03]  /*6b10*/  BSSY B2, `(.L_x_75) ;  /* 0x0000030000027945 */ /* 0x000fe60003800000 */
[----:B------:R-:W-:-:S04]  /*6b20*/  SHF.R.U32.HI R4, RZ, 0x18, R4 ;  /* 0x00000018ff047819 */ /* 0x000fc80000011604 */
[----:B------:R-:W-:-:S13]  /*6b30*/  ISETP.NE.U32.AND P0, PT, R4, RZ, PT ;  /* 0x000000ff0400720c */ /* 0x000fda0003f05070 */
[----:B------:R-:W-:Y:S05]  /*6b40*/  @P0 BRA `(.L_x_76) ;  /* 0x0000000000280947 */ /* 0x000fea0003800000 */
[----:B------:R-:W-:-:S04]  /*6b50*/  SHF.L.U32 R4, R3, 0x1, RZ ;  /* 0x0000000103047819 */ /* 0x000fc800000006ff */
[----:B------:R-:W-:-:S13]  /*6b60*/  ISETP.NE.AND P0, PT, R4, RZ, PT ;  /* 0x000000ff0400720c */ /* 0x000fda0003f05270 */
[----:B------:R-:W-:Y:S01]  /*6b70*/  @P0 FFMA R12, R3, 1.84467440737095516160e+19, RZ ;  /* 0x5f800000030c0823 */ /* 0x000fe200000000ff */
[----:B------:R-:W-:Y:S08]  /*6b80*/  @!P0 MUFU.RCP R5, R3 ;  /* 0x0000000300058308 */ /* 0x000ff00000001000 */
[----:B------:R-:W1:Y:S02]  /*6b90*/  @P0 MUFU.RCP R13, R12 ;  /* 0x0000000c000d0308 */ /* 0x000e640000001000 */
[----:B-1----:R-:W-:-:S04]  /*6ba0*/  @P0 FFMA R4, R12, R13, -1 ;  /* 0xbf8000000c040423 */ /* 0x002fc8000000000d */
[----:B------:R-:W-:-:S04]  /*6bb0*/  @P0 FADD.FTZ R4, -R4, -RZ ;  /* 0x800000ff04040221 */ /* 0x000fc80000010100 */
[----:B------:R-:W-:-:S04]  /*6bc0*/  @P0 FFMA R4, R13, R4, R13 ;  /* 0x000000040d040223 */ /* 0x000fc8000000000d */
[----:B------:R-:W-:Y:S01]  /*6bd0*/  @P0 FFMA R5, R4, 1.84467440737095516160e+19, RZ ;  /* 0x5f80000004050823 */ /* 0x000fe200000000ff */
[----:B------:R-:W-:Y:S06]  /*6be0*/  BRA `(.L_x_77) ;  /* 0x0000000000887947 */ /* 0x000fec0003800000 */
.L_x_76:
[----:B------:R-:W-:-:S05]  /*6bf0*/  VIADD R5, R4, 0xffffff03 ;  /* 0xffffff0304057836 */ /* 0x000fca0000000000 */
[----:B------:R-:W-:-:S13]  /*6c00*/  ISETP.GT.U32.AND P0, PT, R5, 0x1, PT ;  /* 0x000000010500780c */ /* 0x000fda0003f04070 */
[----:B------:R-:W-:Y:S05]  /*6c10*/  @P0 BRA `(.L_x_78) ;  /* 0x0000000000780947 */ /* 0x000fea0003800000 */
[----:B------:R-:W-:Y:S02]  /*6c20*/  LOP3.LUT R12, R3, 0x7fffff, RZ, 0xc0, !PT ;  /* 0x007fffff030c7812 */ /* 0x000fe400078ec0ff */
[----:B------:R-:W-:Y:S02]  /*6c30*/  MOV R18, 0x3 ;  /* 0x0000000300127802 */ /* 0x000fe40000000f00 */
[----:B------:R-:W-:Y:S02]  /*6c40*/  LOP3.LUT R12, R12, 0x3f800000, RZ, 0xfc, !PT ;  /* 0x3f8000000c0c7812 */ /* 0x000fe400078efcff */
[----:B------:R-:W-:Y:S02]  /*6c50*/  SHF.L.U32 R17, R18, R5, RZ ;  /* 0x0000000512117219 */ /* 0x000fe400000006ff */
[----:B------:R-:W1:Y:S02]  /*6c60*/  MUFU.RCP R13, R12 ;  /* 0x0000000c000d7308 */ /* 0x000e640000001000 */
[----:B-1----:R-:W-:-:S04]  /*6c70*/  FFMA R14, R12, R13, -1 ;  /* 0xbf8000000c0e7423 */ /* 0x002fc8000000000d */
[----:B------:R-:W-:-:S04]  /*6c80*/  FADD.FTZ R14, -R14, -RZ ;  /* 0x800000ff0e0e7221 */ /* 0x000fc80000010100 */
[CCC-:B------:R-:W-:Y:S01]  /*6c90*/  FFMA.RM R15, R13.reuse, R14.reuse, R13.reuse ;  /* 0x0000000e0d0f7223 */ /* 0x1c0fe2000000400d */
[----:B------:R-:W-:-:S04]  /*6ca0*/  FFMA.RP R14, R13, R14, R13 ;  /* 0x0000000e0d0e7223 */ /* 0x000fc8000000800d */
[C---:B------:R-:W-:Y:S02]  /*6cb0*/  LOP3.LUT R13, R15.reuse, 0x7fffff, RZ, 0xc0, !PT ;  /* 0x007fffff0f0d7812 */ /* 0x040fe400078ec0ff */
[----:B------:R-:W-:Y:S02]  /*6cc0*/  FSETP.NEU.FTZ.AND P0, PT, R15, R14, PT ;  /* 0x0000000e0f00720b */ /* 0x000fe40003f1d000 */
[----:B------:R-:W-:Y:S02]  /*6cd0*/  LOP3.LUT R14, R13, 0x800000, RZ, 0xfc, !PT ;  /* 0x008000000d0e7812 */ /* 0x000fe400078efcff */
[----:B------:R-:W-:Y:S02]  /*6ce0*/  SEL R13, RZ, 0xffffffff, !P0 ;  /* 0xffffffffff0d7807 */ /* 0x000fe40004000000 */
[----:B------:R-:W-:Y:S02]  /*6cf0*/  LOP3.LUT R12, R17, R14, RZ, 0xc0, !PT ;  /* 0x0000000e110c7212 */ /* 0x000fe400078ec0ff */
[----:B------:R-:W-:-:S02]  /*6d00*/  IADD3 R13, -R13, RZ, RZ ;  /* 0x000000ff0d0d7210 */ /* 0x000fc40007ffe1ff */
[-C--:B------:R-:W-:Y:S02]  /*6d10*/  SHF.R.U32.HI R12, RZ, R5.reuse, R12 ;  /* 0x00000005ff0c7219 */ /* 0x080fe4000001160c */
[----:B------:R-:W-:Y:S02]  /*6d20*/  LOP3.LUT P1, RZ, R13, R5, R14, 0xf8, !PT ;  /* 0x000000050dff7212 */ /* 0x000fe4000782f80e */
[C---:B------:R-:W-:Y:S02]  /*6d30*/  LOP3.LUT P0, RZ, R12.reuse, 0x1, RZ, 0xc0, !PT ;  /* 0x000000010cff7812 */ /* 0x040fe4000780c0ff */
[----:B------:R-:W-:-:S04]  /*6d40*/  LOP3.LUT P2, RZ, R12, 0x2, RZ, 0xc0, !PT ;  /* 0x000000020cff7812 */ /* 0x000fc8000784c0ff */
[----:B------:R-:W-:Y:S02]  /*6d50*/  PLOP3.LUT P0, PT, P0, P1, P2, 0xe0, 0x0 ;  /* 0x000000000000781c */ /* 0x000fe40000703c20 */
[----:B------:R-:W-:Y:S02]  /*6d60*/  LOP3.LUT P1, RZ, R3, 0x7fffff, RZ, 0xc0, !PT ;  /* 0x007fffff03ff7812 */ /* 0x000fe4000782c0ff */
[----:B------:R-:W-:-:S04]  /*6d70*/  SEL R5, RZ, 0x1, !P0 ;  /* 0x00000001ff057807 */ /* 0x000fc80004000000 */
[----:B------:R-:W-:-:S04]  /*6d80*/  IADD3 R5, -R5, RZ, RZ ;  /* 0x000000ff05057210 */ /* 0x000fc80007ffe1ff */
[----:B------:R-:W-:Y:S02]  /*6d90*/  ISETP.GE.AND P0, PT, R5, RZ, PT ;  /* 0x000000ff0500720c */ /* 0x000fe40003f06270 */
[----:B------:R-:W-:-:S04]  /*6da0*/  IADD3 R5, R4, -0xfc, RZ ;  /* 0xffffff0404057810 */ /* 0x000fc80007ffe0ff */
[----:B------:R-:W-:-:S07]  /*6db0*/  SHF.R.U32.HI R14, RZ, R5, R14 ;  /* 0x00000005ff0e7219 */ /* 0x000fce000001160e */
[----:B------:R-:W-:-:S05]  /*6dc0*/  @!P0 VIADD R14, R14, 0x1 ;  /* 0x000000010e0e8836 */ /* 0x000fca0000000000 */
[----:B------:R-:W-:-:S04]  /*6dd0*/  @!P1 SHF.L.U32 R14, R14, 0x1, RZ ;  /* 0x000000010e0e9819 */ /* 0x000fc800000006ff */
[----:B------:R-:W-:Y:S01]  /*6de0*/  LOP3.LUT R5, R14, 0x80000000, R3, 0xf8, !PT ;  /* 0x800000000e057812 */ /* 0x000fe200078ef803 */
[----:B------:R-:W-:Y:S06]  /*6df0*/  BRA `(.L_x_77) ;  /* 0x0000000000047947 */ /* 0x000fec0003800000 */
.L_x_78:
[----:B------:R1:W2:Y:S02]  /*6e00*/  MUFU.RCP R5, R3 ;  /* 0x0000000300057308 */ /* 0x0002a40000001000 */
.L_x_77:
[----:B------:R-:W-:Y:S05]  /*6e10*/  BSYNC B2 ;  /* 0x0000000000027941 */ /* 0x000fea0003800000 */
.L_x_75:
[----:B--2---:R-:W-:Y:S02]  /*6e20*/  MOV R12, R5 ;  /* 0x00000005000c7202 */ /* 0x004fe40000000f00 */
[----:B------:R-:W-:Y:S02]  /*6e30*/  MOV R4, R11 ;  /* 0x0000000b00047202 */ /* 0x000fe40000000f00 */
[----:B------:R-:W-:-:S04]  /*6e40*/  MOV R5, 0x0 ;  /* 0x0000000000057802 */ /* 0x000fc80000000f00 */
[----:B-1----:R-:W-:Y:S05]  /*6e50*/  RET.REL.NODEC R4 `(_ZN7cutlass13device_kernelINS_4fmha6kernel13FmhaKernelTmaINS1_10collective15FmhaMainloopTmaINS_10bfloat16_tEfN4cute5tupleIJNS7_1CILi64EEESA_NS9_ILi128EEEEEENS4_13DefaultFusionEJEEENS4_15FmhaFwdEpilogueIS6_fNS8_IJSA_SB_SA_EEEEEJEEEEEvNT_6ParamsE) ;  /* 0xffffff9004687950 */ /* 0x002fea0003c3ffff */
.L_x_79:
[----:B------:R-:W-:-:S00]  /*6e60*/  BRA `(.L_x_79) ;  /* 0xfffffffc00fc7947 */ /* 0x000fc0000383ffff */
[----:B------:R-:W-:-:S00]  /*6e70*/  NOP ;  /* 0x0000000000007918 */ /* 0x000fc00000000000 */
        /* <DEDUP_REMOVED lines=8> */
.L_x_80:


//--------------------- .nv.global.init           --------------------------
	.section	.nv.global.init,"aw",@progbits
.nv.global.init:
	.type		$str$23,@object
	.size		$str$23,($str$24 - $str$23)
$str$23:
        /*0000*/ 	.byte	0x28, 0x61, 0x64, 0x64, 0x72, 0x65, 0x73, 0x73, 0x20, 0x26, 0x20, 0x6d, 0x61, 0x73, 0x6b, 0x29
        /*0010*/ 	.byte	0x20, 0x3d, 0x3d, 0x20, 0x30, 0x00
	.type		$str$24,@object
	.size		$str$24,(__unnamed_1 - $str$24)
$str$24:
        /*0016*/ 	.byte	0x2f, 0x74, 0x6d, 0x70, 0x2f, 0x63, 0x75, 0x74, 0x6c, 0x61, 0x73, 0x73, 0x5f, 0x73, 0x77, 0x65
        /*0026*/ 	.byte	0x65, 0x70, 0x5f, 0x73, 0x72, 0x63, 0x2f, 0x69, 0x6e, 0x63, 0x6c, 0x75, 0x64, 0x65, 0x2f, 0x63
        /*0036*/ 	.byte	0x75, 0x74, 0x65, 0x2f, 0x70, 0x6f, 0x69, 0x6e, 0x74, 0x65, 0x72, 0x5f, 0x66, 0x6c, 0x61, 0x67
        /*0046*/ 	.byte	0x67, 0x65, 0x64, 0x2e, 0x68, 0x70, 0x70, 0x00
	.type		__unnamed_1,@object
	.size		__unnamed_1,(__unnamed_2 - __unnamed_1)
__unnamed_1:
        /*004e*/ 	.byte	0x61, 0x75, 0x74, 0x6f, 0x20, 0x63, 0x75, 0x74, 0x65, 0x3a, 0x3a, 0x61, 0x73, 0x5f, 0x70, 0x6f
        /* <DEDUP_REMOVED lines=27> */
        /*020e*/ 	.byte	0x32, 0x30, 0x34, 0x38, 0x3e, 0x3e, 0x3e, 0x3e, 0x3e, 0x5d, 0x00
	.type		__unnamed_2,@object
	.size		__unnamed_2,(.L_1 - __unnamed_2)
__unnamed_2:
        /* <DEDUP_REMOVED lines=29> */
.L_1:


//--------------------- .nv.shared._ZN7cutlass13device_kernelINS_4fmha6kernel13FmhaKernelTmaINS1_10collective15FmhaMainloopTmaINS_10bfloat16_tEfN4cute5tupleIJNS7_1CILi64EEESA_NS9_ILi128EEEEEENS4_13DefaultFusionEJEEENS4_15FmhaFwdEpilogueIS6_fNS8_IJSA_SB_SA_EEEEEJEEEEEvNT_6ParamsE --------------------------
	.section	.nv.shared._ZN7cutlass13device_kernelINS_4fmha6kernel13FmhaKernelTmaINS1_10collective15FmhaMainloopTmaINS_10bfloat16_tEfN4cute5tupleIJNS7_1CILi64EEESA_NS9_ILi128EEEEEENS4_13DefaultFusionEJEEENS4_15FmhaFwdEpilogueIS6_fNS8_IJSA_SB_SA_EEEEEJEEEEEvNT_6ParamsE,"aw",@nobits
	.sectionflags	@""
	.align	16
	.zero		1024


//--------------------- .nv.shared.reserved.0     --------------------------
	.section	.nv.shared.reserved.0,"aw",@nobits
	.weak		__nv_reservedSMEM_offset_0_alias
	.size		__nv_reservedSMEM_offset_0_alias, 0, 0
	.other		__nv_reservedSMEM_offset_0_alias,@"STO_CUDA_RESERVED_SHARED STV_DEFAULT"
__nv_reservedSMEM_offset_0_alias:
	.zero		0


//--------------------- .nv.global                --------------------------
	.section	.nv.global,"aw",@nobits
.nv.global:
	.type		_ZN39_INTERNAL_e624cb58_4_k_cu_8c63cd8f_27764cute1_E,@object
	.size		_ZN39_INTERNAL_e624cb58_4_k_cu_8c63cd8f_27764cute1_E,(_ZN39_INTERNAL_e624cb58_4_k_cu_8c63cd8f_27764cuda3std3__45__cpo6cbeginE - _ZN39_INTERNAL_e624cb58_4_k_cu_8c63cd8f_27764cute1_E)
_ZN39_INTERNAL_e624cb58_4_k_cu_8c63cd8f_27764cute1_E:
	.zero		1
	.type		_ZN39_INTERNAL_e624cb58_4_k_cu_8c63cd8f_27764cuda3std3__45__cpo6cbeginE,@object
	.size		_ZN39_INTERNAL_e624cb58_4_k_cu_8c63cd8f_27764cuda3std3__45__cpo6cbeginE,(_ZN39_INTERNAL_e624cb58_4_k_cu_8c63cd8f_27764cuda3std3__48in_placeE - _ZN39_INTERNAL_e624cb58_4_k_cu_8c63cd8f_27764cuda3std3__45__cpo6cbeginE)
_ZN39_INTERNAL_e624cb58_4_k_cu_8c63cd8f_27764cuda3std3__45__cpo6cbeginE:
	.zero		1
	.type		_ZN39_INTERNAL_e624cb58_4_k_cu_8c63cd8f_27764cuda3std3__48in_placeE,@object
	.size		_ZN39_INTERNAL_e624cb58_4_k_cu_8c63cd8f_27764cuda3std3__48in_placeE,(_ZN39_INTERNAL_e624cb58_4_k_cu_8c63cd8f_27764cuda3std6ranges3__45__cpo9iter_moveE - _ZN39_INTERNAL_e624cb58_4_k_cu_8c63cd8f_27764cuda3std3__48in_placeE)
_ZN39_INTERNAL_e624cb58_4_k_cu_8c63cd8f_27764cuda3std3__48in_placeE:
	.zero		1
	.type		_ZN39_INTERNAL_e624cb58_4_k_cu_8c63cd8f_27764cuda3std6ranges3__45__cpo9iter_moveE,@object
	.size		_ZN39_INTERNAL_e624cb58_4_k_cu_8c63cd8f_27764cuda3std6ranges3__45__cpo9iter_moveE,(_ZN39_INTERNAL_e624cb58_4_k_cu_8c63cd8f_27764cuda3std3__45__cpo5beginE - _ZN39_INTERNAL_e624cb58_4_k_cu_8c63cd8f_27764cuda3std6ranges3__45__cpo9iter_moveE)
_ZN39_INTERNAL_e624cb58_4_k_cu_8c63cd8f_27764cuda3std6ranges3__45__cpo9iter_moveE:
	.zero		1
	.type		_ZN39_INTERNAL_e624cb58_4_k_cu_8c63cd8f_27764cuda3std3__45__cpo5beginE,@object
	.size		_ZN39_INTERNAL_e624cb58_4_k_cu_8c63cd8f_27764cuda3std3__45__cpo5beginE,(_ZN39_INTERNAL_e624cb58_4_k_cu_8c63cd8f_27764cuda3std3__441_GLOBAL__N__e624cb58_4_k_cu_8c63cd8f_27766ignoreE - _ZN39_INTERNAL_e624cb58_4_k_cu_8c63cd8f_27764cuda3std3__45__cpo5beginE)
_ZN39_INTERNAL_e624cb58_4_k_cu_8c63cd8f_27764cuda3std3__45__cpo5beginE:
	.zero		1
	.type		_ZN39_INTERNAL_e624cb58_4_k_cu_8c63cd8f_27764cuda3std3__441_GLOBAL__N__e624cb58_4_k_cu_8c63cd8f_27766ignoreE,@object
	.size		_ZN39_INTERNAL_e624cb58_4_k_cu_8c63cd8f_27764cuda3std3__441_GLOBAL__N__e624cb58_4_k_cu_8c63cd8f_27766ignoreE,(_ZN39_INTERNAL_e624cb58_4_k_cu_8c63cd8f_27764cute7productE - _ZN39_INTERNAL_e624cb58_4_k_cu_8c63cd8f_27764cuda3std3__441_GLOBAL__N__e624cb58_4_k_cu_8c63cd8f_27766ignoreE)
_ZN39_INTERNAL_e624cb58_4_k_cu_8c63cd8f_27764cuda3std3__441_GLOBAL__N__e624cb58_4_k_cu_8c63cd8f_27766ignoreE:
	.zero		1
	.type		_ZN39_INTERNAL_e624cb58_4_k_cu_8c63cd8f_27764cute7productE,@object
	.size		_ZN39_INTERNAL_e624cb58_4_k_cu_8c63cd8f_27764cute7productE,(_ZN39_INTERNAL_e624cb58_4_k_cu_8c63cd8f_27764cuda3std3__45__cpo3endE - _ZN39_INTERNAL_e624cb58_4_k_cu_8c63cd8f_27764cute7productE)
_ZN39_INTERNAL_e624cb58_4_k_cu_8c63cd8f_27764cute7productE:
	.zero		1
	.type		_ZN39_INTERNAL_e624cb58_4_k_cu_8c63cd8f_27764cuda3std3__45__cpo3endE,@object
	.size		_ZN39_INTERNAL_e624cb58_4_k_cu_8c63cd8f_27764cuda3std3__45__cpo3endE,(_ZN39_INTERNAL_e624cb58_4_k_cu_8c63cd8f_27764cuda3std3__419piecewise_constructE - _ZN39_INTERNAL_e624cb58_4_k_cu_8c63cd8f_27764cuda3std3__45__cpo3endE)
_ZN39_INTERNAL_e624cb58_4_k_cu_8c63cd8f_27764cuda3std3__45__cpo3endE:
	.zero		1
	.type		_ZN39_INTERNAL_e624cb58_4_k_cu_8c63cd8f_27764cuda3std3__419piecewise_constructE,@object
	.size		_ZN39_INTERNAL_e624cb58_4_k_cu_8c63cd8f_27764cuda3std3__419piecewise_constructE,(_ZN39_INTERNAL_e624cb58_4_k_cu_8c63cd8f_27764cuda3std3__45__cpo4cendE - _ZN39_INTERNAL_e624cb58_4_k_cu_8c63cd8f_27764cuda3std3__419piecewise_constructE)
_ZN39_INTERNAL_e624cb58_4_k_cu_8c63cd8f_27764cuda3std3__419piecewise_constructE:
	.zero		1
	.type		_ZN39_INTERNAL_e624cb58_4_k_cu_8c63cd8f_27764cuda3std3__45__cpo4cendE,@object
	.size		_ZN39_INTERNAL_e624cb58_4_k_cu_8c63cd8f_27764cuda3std3__45__cpo4cendE,(_ZN39_INTERNAL_e624cb58_4_k_cu_8c63cd8f_27764cuda3std6ranges3__45__cpo4swapE - _ZN39_INTERNAL_e624cb58_4_k_cu_8c63cd8f_27764cuda3std3__45__cpo4cendE)
_ZN39_INTERNAL_e624cb58_4_k_cu_8c63cd8f_27764cuda3std3__45__cpo4cendE:
	.zero		1
	.type		_ZN39_INTERNAL_e624cb58_4_k_cu_8c63cd8f_27764cuda3std6ranges3__45__cpo4swapE,@object
	.size		_ZN39_INTERNAL_e624cb58_4_k_cu_8c63cd8f_27764cuda3std6ranges3__45__cpo4swapE,(.L_9 - _ZN39_INTERNAL_e624cb58_4_k_cu_8c63cd8f_27764cuda3std6ranges3__45__cpo4swapE)
_ZN39_INTERNAL_e624cb58_4_k_cu_8c63cd8f_27764cuda3std6ranges3__45__cpo4swapE:
	.zero		1
.L_9:


//--------------------- .nv.constant0._ZN7cutlass13device_kernelINS_4fmha6kernel13FmhaKernelTmaINS1_10collective15FmhaMainloopTmaINS_10bfloat16_tEfN4cute5tupleIJNS7_1CILi64EEESA_NS9_ILi128EEEEEENS4_13DefaultFusionEJEEENS4_15FmhaFwdEpilogueIS6_fNS8_IJSA_SB_SA_EEEEEJEEEEEvNT_6ParamsE --------------------------
	.section	.nv.constant0._ZN7cutlass13device_kernelINS_4fmha6kernel13FmhaKernelTmaINS1_10collective15FmhaMainloopTmaINS_10bfloat16_tEfN4cute5tupleIJNS7_1CILi64EEESA_NS9_ILi128EEEEEENS4_13DefaultFusionEJEEENS4_15FmhaFwdEpilogueIS6_fNS8_IJSA_SB_SA_EEEEEJEEEEEvNT_6ParamsE,"a",@progbits
	.sectionflags	@""
	.align	4
.nv.constant0._ZN7cutlass13device_kernelINS_4fmha6kernel13FmhaKernelTmaINS1_10collective15FmhaMainloopTmaINS_10bfloat16_tEfN4cute5tupleIJNS7_1CILi64EEESA_NS9_ILi128EEEEEENS4_13DefaultFusionEJEEENS4_15FmhaFwdEpilogueIS6_fNS8_IJSA_SB_SA_EEEEEJEEEEEvNT_6ParamsE:
	.zero		2688


//--------------------- SYMBOLS --------------------------

	.type		.nv.reservedSmem.offset0,@object
	.size		.nv.reservedSmem.offset0,0x4
	.type		__assertfail,@function
